//
// Generated by NVIDIA NVVM Compiler
//
// Compiler Build ID: CL-36424714
// Cuda compilation tools, release 13.0, V13.0.88
// Based on NVVM 20.0.0
//

.version 9.0
.target sm_100
.address_size 64

	// .globl	_Z20sgemm_reg_f32_kernelILi64ELi64ELi8ELi4ELi4ELi4EEvPfS0_S0_iii
// _ZZ20sgemm_reg_f32_kernelILi64ELi64ELi8ELi4ELi4ELi4EEvPfS0_S0_iiiE6smem_a has been demoted
// _ZZ20sgemm_reg_f32_kernelILi64ELi64ELi8ELi4ELi4ELi4EEvPfS0_S0_iiiE6smem_b has been demoted

.visible .entry _Z20sgemm_reg_f32_kernelILi64ELi64ELi8ELi4ELi4ELi4EEvPfS0_S0_iii(
	.param .u64 .ptr .align 1 _Z20sgemm_reg_f32_kernelILi64ELi64ELi8ELi4ELi4ELi4EEvPfS0_S0_iii_param_0,
	.param .u64 .ptr .align 1 _Z20sgemm_reg_f32_kernelILi64ELi64ELi8ELi4ELi4ELi4EEvPfS0_S0_iii_param_1,
	.param .u64 .ptr .align 1 _Z20sgemm_reg_f32_kernelILi64ELi64ELi8ELi4ELi4ELi4EEvPfS0_S0_iii_param_2,
	.param .u32 _Z20sgemm_reg_f32_kernelILi64ELi64ELi8ELi4ELi4ELi4EEvPfS0_S0_iii_param_3,
	.param .u32 _Z20sgemm_reg_f32_kernelILi64ELi64ELi8ELi4ELi4ELi4EEvPfS0_S0_iii_param_4,
	.param .u32 _Z20sgemm_reg_f32_kernelILi64ELi64ELi8ELi4ELi4ELi4EEvPfS0_S0_iii_param_5
)
{
	.reg .pred 	%p<109>;
	.reg .b32 	%r<260>;
	.reg .b32 	%f<343>;
	.reg .b64 	%rd<63>;
	// demoted variable
	.shared .align 4 .b8 _ZZ20sgemm_reg_f32_kernelILi64ELi64ELi8ELi4ELi4ELi4EEvPfS0_S0_iiiE6smem_a[2048];
	// demoted variable
	.shared .align 4 .b8 _ZZ20sgemm_reg_f32_kernelILi64ELi64ELi8ELi4ELi4ELi4EEvPfS0_S0_iiiE6smem_b[2048];
	ld.param.u64 	%rd8, [_Z20sgemm_reg_f32_kernelILi64ELi64ELi8ELi4ELi4ELi4EEvPfS0_S0_iii_param_0];
	ld.param.u64 	%rd9, [_Z20sgemm_reg_f32_kernelILi64ELi64ELi8ELi4ELi4ELi4EEvPfS0_S0_iii_param_1];
	ld.param.u64 	%rd10, [_Z20sgemm_reg_f32_kernelILi64ELi64ELi8ELi4ELi4ELi4EEvPfS0_S0_iii_param_2];
	ld.param.u32 	%r99, [_Z20sgemm_reg_f32_kernelILi64ELi64ELi8ELi4ELi4ELi4EEvPfS0_S0_iii_param_3];
	ld.param.u32 	%r100, [_Z20sgemm_reg_f32_kernelILi64ELi64ELi8ELi4ELi4ELi4EEvPfS0_S0_iii_param_4];
	ld.param.u32 	%r101, [_Z20sgemm_reg_f32_kernelILi64ELi64ELi8ELi4ELi4ELi4EEvPfS0_S0_iii_param_5];
	cvta.to.global.u64 	%rd1, %rd8;
	cvta.to.global.u64 	%rd2, %rd9;
	cvta.to.global.u64 	%rd3, %rd10;
	mov.u32 	%r1, %ctaid.x;
	mov.u32 	%r2, %ctaid.y;
	mov.u32 	%r3, %tid.x;
	mov.u32 	%r4, %tid.y;
	mov.u32 	%r102, %ntid.x;
	mad.lo.s32 	%r5, %r4, %r102, %r3;
	mov.u32 	%r103, %ntid.y;
	mul.lo.s32 	%r6, %r102, %r103;
	setp.lt.s32 	%p2, %r101, 1;
	mov.f32 	%f249, 0f00000000;
	mov.f32 	%f250, %f249;
	mov.f32 	%f251, %f249;
	mov.f32 	%f252, %f249;
	mov.f32 	%f253, %f249;
	mov.f32 	%f254, %f249;
	mov.f32 	%f255, %f249;
	mov.f32 	%f256, %f249;
	mov.f32 	%f257, %f249;
	mov.f32 	%f258, %f249;
	mov.f32 	%f259, %f249;
	mov.f32 	%f260, %f249;
	mov.f32 	%f261, %f249;
	mov.f32 	%f262, %f249;
	mov.f32 	%f263, %f249;
	mov.f32 	%f264, %f249;
	@%p2 bra 	$L__BB0_103;
	shl.b32 	%r7, %r2, 6;
	shl.b32 	%r8, %r1, 6;
	add.s32 	%r9, %r5, %r6;
	max.u32 	%r105, %r9, 512;
	setp.lt.u32 	%p3, %r9, 512;
	selp.u32 	%r106, 1, 0, %p3;
	add.s32 	%r107, %r9, %r106;
	sub.s32 	%r108, %r105, %r107;
	div.u32 	%r109, %r108, %r6;
	add.s32 	%r10, %r109, %r106;
	add.s32 	%r110, %r10, 1;
	and.b32  	%r11, %r110, 3;
	shr.u32 	%r111, %r5, 3;
	and.b32  	%r12, %r5, 7;
	add.s32 	%r13, %r111, %r7;
	shr.u32 	%r112, %r9, 3;
	and.b32  	%r14, %r9, 7;
	add.s32 	%r15, %r112, %r7;
	add.s32 	%r16, %r9, %r6;
	shr.u32 	%r113, %r16, 3;
	and.b32  	%r17, %r16, 7;
	add.s32 	%r18, %r113, %r7;
	shr.u32 	%r19, %r5, 6;
	shr.u32 	%r20, %r9, 6;
	shr.u32 	%r21, %r16, 6;
	shl.b32 	%r114, %r4, 7;
	mov.u32 	%r115, _ZZ20sgemm_reg_f32_kernelILi64ELi64ELi8ELi4ELi4ELi4EEvPfS0_S0_iiiE6smem_a;
	add.s32 	%r22, %r115, %r114;
	mov.b32 	%r251, 0;
	mov.f32 	%f249, 0f00000000;
$L__BB0_2:
	setp.gt.u32 	%p4, %r5, 511;
	@%p4 bra 	$L__BB0_44;
	add.s32 	%r24, %r16, %r6;
	setp.eq.s32 	%p5, %r11, 0;
	mov.u32 	%r252, %r5;
	@%p5 bra 	$L__BB0_13;
	setp.ge.s32 	%p6, %r13, %r99;
	add.s32 	%r25, %r12, %r251;
	setp.ge.s32 	%p7, %r25, %r101;
	mov.f32 	%f265, 0f00000000;
	or.pred  	%p8, %p6, %p7;
	@%p8 bra 	$L__BB0_6;
	mad.lo.s32 	%r117, %r13, %r101, %r25;
	mul.wide.u32 	%rd11, %r117, 4;
	add.s64 	%rd12, %rd1, %rd11;
	ld.global.f32 	%f265, [%rd12];
$L__BB0_6:
	setp.eq.s32 	%p9, %r11, 1;
	shl.b32 	%r118, %r5, 2;
	and.b32  	%r119, %r118, -32;
	mov.u32 	%r120, _ZZ20sgemm_reg_f32_kernelILi64ELi64ELi8ELi4ELi4ELi4EEvPfS0_S0_iiiE6smem_a;
	add.s32 	%r121, %r120, %r119;
	shl.b32 	%r122, %r12, 2;
	add.s32 	%r123, %r121, %r122;
	st.shared.f32 	[%r123], %f265;
	mov.u32 	%r252, %r9;
	@%p9 bra 	$L__BB0_13;
	setp.ge.s32 	%p10, %r15, %r99;
	add.s32 	%r26, %r14, %r251;
	setp.ge.s32 	%p11, %r26, %r101;
	mov.f32 	%f266, 0f00000000;
	or.pred  	%p12, %p10, %p11;
	@%p12 bra 	$L__BB0_9;
	mad.lo.s32 	%r125, %r15, %r101, %r26;
	mul.wide.u32 	%rd13, %r125, 4;
	add.s64 	%rd14, %rd1, %rd13;
	ld.global.f32 	%f266, [%rd14];
$L__BB0_9:
	setp.eq.s32 	%p13, %r11, 2;
	shl.b32 	%r126, %r9, 2;
	and.b32  	%r127, %r126, -32;
	add.s32 	%r129, %r120, %r127;
	shl.b32 	%r130, %r14, 2;
	add.s32 	%r131, %r129, %r130;
	st.shared.f32 	[%r131], %f266;
	mov.u32 	%r252, %r16;
	@%p13 bra 	$L__BB0_13;
	setp.ge.s32 	%p14, %r18, %r99;
	add.s32 	%r27, %r17, %r251;
	setp.ge.s32 	%p15, %r27, %r101;
	mov.f32 	%f267, 0f00000000;
	or.pred  	%p16, %p14, %p15;
	@%p16 bra 	$L__BB0_12;
	mad.lo.s32 	%r133, %r18, %r101, %r27;
	mul.wide.u32 	%rd15, %r133, 4;
	add.s64 	%rd16, %rd1, %rd15;
	ld.global.f32 	%f267, [%rd16];
$L__BB0_12:
	shl.b32 	%r134, %r16, 2;
	and.b32  	%r135, %r134, -32;
	add.s32 	%r137, %r120, %r135;
	shl.b32 	%r138, %r17, 2;
	add.s32 	%r139, %r137, %r138;
	st.shared.f32 	[%r139], %f267;
	mov.u32 	%r252, %r24;
$L__BB0_13:
	setp.lt.u32 	%p17, %r10, 3;
	@%p17 bra 	$L__BB0_24;
	shl.b32 	%r140, %r6, 1;
	add.s32 	%r256, %r140, %r252;
	mad.lo.s32 	%r255, %r6, 3, %r252;
	add.s32 	%r254, %r6, %r252;
$L__BB0_15:
	shr.u32 	%r45, %r252, 3;
	and.b32  	%r46, %r252, 7;
	add.s32 	%r47, %r45, %r7;
	add.s32 	%r48, %r46, %r251;
	setp.ge.s32 	%p18, %r47, %r99;
	setp.ge.s32 	%p19, %r48, %r101;
	mov.f32 	%f287, 0f00000000;
	or.pred  	%p20, %p18, %p19;
	@%p20 bra 	$L__BB0_17;
	mad.lo.s32 	%r141, %r47, %r101, %r48;
	mul.wide.u32 	%rd17, %r141, 4;
	add.s64 	%rd18, %rd1, %rd17;
	ld.global.f32 	%f287, [%rd18];
$L__BB0_17:
	shl.b32 	%r142, %r45, 5;
	mov.u32 	%r143, _ZZ20sgemm_reg_f32_kernelILi64ELi64ELi8ELi4ELi4ELi4EEvPfS0_S0_iiiE6smem_a;
	add.s32 	%r144, %r143, %r142;
	shl.b32 	%r145, %r46, 2;
	add.s32 	%r146, %r144, %r145;
	st.shared.f32 	[%r146], %f287;
	shr.u32 	%r49, %r254, 3;
	and.b32  	%r50, %r254, 7;
	add.s32 	%r51, %r49, %r7;
	add.s32 	%r52, %r50, %r251;
	setp.ge.s32 	%p21, %r51, %r99;
	setp.ge.s32 	%p22, %r52, %r101;
	mov.f32 	%f288, 0f00000000;
	or.pred  	%p23, %p21, %p22;
	@%p23 bra 	$L__BB0_19;
	mad.lo.s32 	%r147, %r51, %r101, %r52;
	mul.wide.u32 	%rd19, %r147, 4;
	add.s64 	%rd20, %rd1, %rd19;
	ld.global.f32 	%f288, [%rd20];
$L__BB0_19:
	shl.b32 	%r148, %r49, 5;
	add.s32 	%r150, %r143, %r148;
	shl.b32 	%r151, %r50, 2;
	add.s32 	%r152, %r150, %r151;
	st.shared.f32 	[%r152], %f288;
	add.s32 	%r53, %r252, %r6;
	shr.u32 	%r54, %r256, 3;
	and.b32  	%r55, %r256, 7;
	add.s32 	%r56, %r54, %r7;
	add.s32 	%r57, %r55, %r251;
	setp.ge.s32 	%p24, %r56, %r99;
	setp.ge.s32 	%p25, %r57, %r101;
	mov.f32 	%f289, 0f00000000;
	or.pred  	%p26, %p24, %p25;
	@%p26 bra 	$L__BB0_21;
	mad.lo.s32 	%r153, %r56, %r101, %r57;
	mul.wide.u32 	%rd21, %r153, 4;
	add.s64 	%rd22, %rd1, %rd21;
	ld.global.f32 	%f289, [%rd22];
$L__BB0_21:
	shl.b32 	%r154, %r54, 5;
	add.s32 	%r156, %r143, %r154;
	shl.b32 	%r157, %r55, 2;
	add.s32 	%r158, %r156, %r157;
	st.shared.f32 	[%r158], %f289;
	add.s32 	%r58, %r53, %r6;
	shr.u32 	%r59, %r255, 3;
	and.b32  	%r60, %r255, 7;
	add.s32 	%r61, %r59, %r7;
	add.s32 	%r62, %r60, %r251;
	setp.ge.s32 	%p27, %r61, %r99;
	setp.ge.s32 	%p28, %r62, %r101;
	mov.f32 	%f290, 0f00000000;
	or.pred  	%p29, %p27, %p28;
	@%p29 bra 	$L__BB0_23;
	mad.lo.s32 	%r159, %r61, %r101, %r62;
	mul.wide.u32 	%rd23, %r159, 4;
	add.s64 	%rd24, %rd1, %rd23;
	ld.global.f32 	%f290, [%rd24];
$L__BB0_23:
	shl.b32 	%r160, %r59, 5;
	add.s32 	%r162, %r143, %r160;
	shl.b32 	%r163, %r60, 2;
	add.s32 	%r164, %r162, %r163;
	st.shared.f32 	[%r164], %f290;
	add.s32 	%r165, %r58, %r6;
	add.s32 	%r252, %r165, %r6;
	shl.b32 	%r166, %r6, 2;
	add.s32 	%r256, %r256, %r166;
	add.s32 	%r255, %r255, %r166;
	add.s32 	%r254, %r254, %r166;
	setp.lt.u32 	%p30, %r252, 512;
	@%p30 bra 	$L__BB0_15;
$L__BB0_24:
	setp.eq.s32 	%p31, %r11, 0;
	mov.u32 	%r253, %r5;
	@%p31 bra 	$L__BB0_34;
	and.b32  	%r167, %r5, 63;
	add.s32 	%r34, %r167, %r8;
	setp.ge.s32 	%p32, %r34, %r100;
	add.s32 	%r35, %r19, %r251;
	setp.ge.s32 	%p33, %r35, %r101;
	mov.f32 	%f284, 0f00000000;
	or.pred  	%p34, %p33, %p32;
	@%p34 bra 	$L__BB0_27;
	mad.lo.s32 	%r169, %r35, %r100, %r34;
	mul.wide.s32 	%rd25, %r169, 4;
	add.s64 	%rd26, %rd2, %rd25;
	ld.global.f32 	%f284, [%rd26];
$L__BB0_27:
	setp.eq.s32 	%p35, %r11, 1;
	shl.b32 	%r170, %r19, 8;
	mov.u32 	%r171, _ZZ20sgemm_reg_f32_kernelILi64ELi64ELi8ELi4ELi4ELi4EEvPfS0_S0_iiiE6smem_b;
	add.s32 	%r172, %r171, %r170;
	shl.b32 	%r173, %r5, 2;
	and.b32  	%r174, %r173, 252;
	add.s32 	%r175, %r172, %r174;
	st.shared.f32 	[%r175], %f284;
	mov.u32 	%r253, %r9;
	@%p35 bra 	$L__BB0_34;
	and.b32  	%r176, %r9, 63;
	add.s32 	%r36, %r176, %r8;
	setp.ge.s32 	%p36, %r36, %r100;
	add.s32 	%r37, %r20, %r251;
	setp.ge.s32 	%p37, %r37, %r101;
	mov.f32 	%f285, 0f00000000;
	or.pred  	%p38, %p37, %p36;
	@%p38 bra 	$L__BB0_30;
	mad.lo.s32 	%r178, %r37, %r100, %r36;
	mul.wide.s32 	%rd27, %r178, 4;
	add.s64 	%rd28, %rd2, %rd27;
	ld.global.f32 	%f285, [%rd28];
$L__BB0_30:
	setp.eq.s32 	%p39, %r11, 2;
	shl.b32 	%r179, %r20, 8;
	add.s32 	%r181, %r171, %r179;
	shl.b32 	%r182, %r9, 2;
	and.b32  	%r183, %r182, 252;
	add.s32 	%r184, %r181, %r183;
	st.shared.f32 	[%r184], %f285;
	mov.u32 	%r253, %r16;
	@%p39 bra 	$L__BB0_34;
	and.b32  	%r185, %r16, 63;
	add.s32 	%r38, %r185, %r8;
	setp.ge.s32 	%p40, %r38, %r100;
	add.s32 	%r39, %r21, %r251;
	setp.ge.s32 	%p41, %r39, %r101;
	mov.f32 	%f286, 0f00000000;
	or.pred  	%p42, %p41, %p40;
	@%p42 bra 	$L__BB0_33;
	mad.lo.s32 	%r187, %r39, %r100, %r38;
	mul.wide.s32 	%rd29, %r187, 4;
	add.s64 	%rd30, %rd2, %rd29;
	ld.global.f32 	%f286, [%rd30];
$L__BB0_33:
	shl.b32 	%r188, %r21, 8;
	add.s32 	%r190, %r171, %r188;
	shl.b32 	%r191, %r16, 2;
	and.b32  	%r192, %r191, 252;
	add.s32 	%r193, %r190, %r192;
	st.shared.f32 	[%r193], %f286;
	mov.u32 	%r253, %r24;
$L__BB0_34:
	setp.lt.u32 	%p43, %r10, 3;
	@%p43 bra 	$L__BB0_44;
$L__BB0_35:
	shr.u32 	%r68, %r253, 6;
	and.b32  	%r69, %r253, 63;
	add.s32 	%r70, %r68, %r251;
	add.s32 	%r71, %r69, %r8;
	setp.ge.s32 	%p44, %r70, %r101;
	setp.ge.s32 	%p45, %r71, %r100;
	mov.f32 	%f291, 0f00000000;
	or.pred  	%p46, %p44, %p45;
	@%p46 bra 	$L__BB0_37;
	mad.lo.s32 	%r195, %r70, %r100, %r71;
	mul.wide.s32 	%rd31, %r195, 4;
	add.s64 	%rd32, %rd2, %rd31;
	ld.global.f32 	%f291, [%rd32];
$L__BB0_37:
	shl.b32 	%r196, %r68, 8;
	mov.u32 	%r197, _ZZ20sgemm_reg_f32_kernelILi64ELi64ELi8ELi4ELi4ELi4EEvPfS0_S0_iiiE6smem_b;
	add.s32 	%r198, %r197, %r196;
	shl.b32 	%r199, %r69, 2;
	add.s32 	%r200, %r198, %r199;
	st.shared.f32 	[%r200], %f291;
	add.s32 	%r72, %r253, %r6;
	shr.u32 	%r73, %r72, 6;
	and.b32  	%r74, %r72, 63;
	add.s32 	%r75, %r73, %r251;
	add.s32 	%r201, %r74, %r8;
	setp.ge.s32 	%p47, %r75, %r101;
	setp.ge.s32 	%p48, %r201, %r100;
	mov.f32 	%f292, 0f00000000;
	or.pred  	%p49, %p47, %p48;
	@%p49 bra 	$L__BB0_39;
	mad.lo.s32 	%r202, %r75, %r100, %r201;
	mul.wide.s32 	%rd33, %r202, 4;
	add.s64 	%rd34, %rd2, %rd33;
	ld.global.f32 	%f292, [%rd34];
$L__BB0_39:
	shl.b32 	%r203, %r73, 8;
	add.s32 	%r205, %r197, %r203;
	shl.b32 	%r206, %r74, 2;
	add.s32 	%r207, %r205, %r206;
	st.shared.f32 	[%r207], %f292;
	add.s32 	%r77, %r72, %r6;
	shr.u32 	%r78, %r77, 6;
	and.b32  	%r79, %r77, 63;
	add.s32 	%r80, %r78, %r251;
	add.s32 	%r81, %r79, %r8;
	setp.ge.s32 	%p50, %r80, %r101;
	setp.ge.s32 	%p51, %r81, %r100;
	mov.f32 	%f293, 0f00000000;
	or.pred  	%p52, %p50, %p51;
	@%p52 bra 	$L__BB0_41;
	mad.lo.s32 	%r209, %r80, %r100, %r81;
	mul.wide.s32 	%rd35, %r209, 4;
	add.s64 	%rd36, %rd2, %rd35;
	ld.global.f32 	%f293, [%rd36];
$L__BB0_41:
	shl.b32 	%r210, %r78, 8;
	add.s32 	%r212, %r197, %r210;
	shl.b32 	%r213, %r79, 2;
	add.s32 	%r214, %r212, %r213;
	st.shared.f32 	[%r214], %f293;
	add.s32 	%r82, %r77, %r6;
	shr.u32 	%r83, %r82, 6;
	and.b32  	%r84, %r82, 63;
	add.s32 	%r85, %r83, %r251;
	add.s32 	%r86, %r84, %r8;
	setp.ge.s32 	%p53, %r85, %r101;
	setp.ge.s32 	%p54, %r86, %r100;
	mov.f32 	%f294, 0f00000000;
	or.pred  	%p55, %p53, %p54;
	@%p55 bra 	$L__BB0_43;
	mad.lo.s32 	%r216, %r85, %r100, %r86;
	mul.wide.s32 	%rd37, %r216, 4;
	add.s64 	%rd38, %rd2, %rd37;
	ld.global.f32 	%f294, [%rd38];
$L__BB0_43:
	shl.b32 	%r217, %r83, 8;
	add.s32 	%r219, %r197, %r217;
	shl.b32 	%r220, %r84, 2;
	add.s32 	%r221, %r219, %r220;
	st.shared.f32 	[%r221], %f294;
	add.s32 	%r253, %r82, %r6;
	setp.lt.u32 	%p56, %r253, 512;
	@%p56 bra 	$L__BB0_35;
$L__BB0_44:
	bar.sync 	0;
	mov.b32 	%r259, 0;
	mov.pred 	%p108, -1;
$L__BB0_45:
	mov.pred 	%p1, %p108;
	setp.gt.u32 	%p58, %r4, 15;
	shl.b32 	%r223, %r259, 2;
	add.s32 	%r89, %r22, %r223;
	mov.f32 	%f311, 0f00000000;
	mov.f32 	%f312, %f311;
	@%p58 bra 	$L__BB0_47;
	ld.shared.f32 	%f311, [%r89];
	ld.shared.f32 	%f312, [%r89+4];
$L__BB0_47:
	setp.gt.u32 	%p59, %r4, 15;
	mov.f32 	%f313, 0f00000000;
	@%p59 bra 	$L__BB0_49;
	ld.shared.f32 	%f313, [%r89+8];
$L__BB0_49:
	setp.gt.u32 	%p60, %r4, 15;
	mov.f32 	%f314, 0f00000000;
	@%p60 bra 	$L__BB0_51;
	ld.shared.f32 	%f314, [%r89+12];
$L__BB0_51:
	mov.f32 	%f315, 0f00000000;
	mov.f32 	%f316, %f315;
	@%p60 bra 	$L__BB0_53;
	ld.shared.f32 	%f315, [%r89+32];
	ld.shared.f32 	%f316, [%r89+36];
$L__BB0_53:
	mov.f32 	%f317, 0f00000000;
	@%p60 bra 	$L__BB0_55;
	ld.shared.f32 	%f317, [%r89+40];
$L__BB0_55:
	mov.f32 	%f318, 0f00000000;
	@%p60 bra 	$L__BB0_57;
	ld.shared.f32 	%f318, [%r89+44];
$L__BB0_57:
	mov.f32 	%f319, 0f00000000;
	mov.f32 	%f320, %f319;
	@%p60 bra 	$L__BB0_59;
	ld.shared.f32 	%f319, [%r89+64];
	ld.shared.f32 	%f320, [%r89+68];
$L__BB0_59:
	mov.f32 	%f321, 0f00000000;
	@%p60 bra 	$L__BB0_61;
	ld.shared.f32 	%f321, [%r89+72];
$L__BB0_61:
	mov.f32 	%f322, 0f00000000;
	@%p60 bra 	$L__BB0_63;
	ld.shared.f32 	%f322, [%r89+76];
$L__BB0_63:
	mov.f32 	%f323, 0f00000000;
	mov.f32 	%f324, %f323;
	@%p60 bra 	$L__BB0_65;
	ld.shared.f32 	%f323, [%r89+96];
	ld.shared.f32 	%f324, [%r89+100];
$L__BB0_65:
	mov.f32 	%f325, 0f00000000;
	@%p60 bra 	$L__BB0_67;
	ld.shared.f32 	%f325, [%r89+104];
$L__BB0_67:
	mov.f32 	%f326, 0f00000000;
	@%p60 bra 	$L__BB0_69;
	ld.shared.f32 	%f326, [%r89+108];
$L__BB0_69:
	setp.gt.u32 	%p70, %r3, 15;
	shl.b32 	%r224, %r259, 8;
	mov.u32 	%r225, _ZZ20sgemm_reg_f32_kernelILi64ELi64ELi8ELi4ELi4ELi4EEvPfS0_S0_iiiE6smem_b;
	add.s32 	%r226, %r225, %r224;
	shl.b32 	%r227, %r3, 4;
	add.s32 	%r90, %r226, %r227;
	mov.f32 	%f327, 0f00000000;
	@%p70 bra 	$L__BB0_71;
	ld.shared.f32 	%f327, [%r90];
$L__BB0_71:
	mov.f32 	%f328, 0f00000000;
	@%p70 bra 	$L__BB0_73;
	ld.shared.f32 	%f328, [%r90+4];
$L__BB0_73:
	mov.f32 	%f329, 0f00000000;
	@%p70 bra 	$L__BB0_75;
	ld.shared.f32 	%f329, [%r90+8];
$L__BB0_75:
	mov.f32 	%f330, 0f00000000;
	@%p70 bra 	$L__BB0_77;
	ld.shared.f32 	%f330, [%r90+12];
$L__BB0_77:
	mov.f32 	%f331, 0f00000000;
	@%p70 bra 	$L__BB0_79;
	ld.shared.f32 	%f331, [%r90+256];
$L__BB0_79:
	mov.f32 	%f332, 0f00000000;
	@%p70 bra 	$L__BB0_81;
	ld.shared.f32 	%f332, [%r90+260];
$L__BB0_81:
	mov.f32 	%f333, 0f00000000;
	@%p70 bra 	$L__BB0_83;
	ld.shared.f32 	%f333, [%r90+264];
$L__BB0_83:
	mov.f32 	%f334, 0f00000000;
	@%p70 bra 	$L__BB0_85;
	ld.shared.f32 	%f334, [%r90+268];
$L__BB0_85:
	mov.f32 	%f335, 0f00000000;
	@%p70 bra 	$L__BB0_87;
	ld.shared.f32 	%f335, [%r90+512];
$L__BB0_87:
	mov.f32 	%f336, 0f00000000;
	@%p70 bra 	$L__BB0_89;
	ld.shared.f32 	%f336, [%r90+516];
$L__BB0_89:
	mov.f32 	%f337, 0f00000000;
	@%p70 bra 	$L__BB0_91;
	ld.shared.f32 	%f337, [%r90+520];
$L__BB0_91:
	mov.f32 	%f338, 0f00000000;
	@%p70 bra 	$L__BB0_93;
	ld.shared.f32 	%f338, [%r90+524];
$L__BB0_93:
	mov.f32 	%f339, 0f00000000;
	@%p70 bra 	$L__BB0_95;
	ld.shared.f32 	%f339, [%r90+768];
$L__BB0_95:
	mov.f32 	%f340, 0f00000000;
	@%p70 bra 	$L__BB0_97;
	ld.shared.f32 	%f340, [%r90+772];
$L__BB0_97:
	mov.f32 	%f341, 0f00000000;
	@%p70 bra 	$L__BB0_99;
	ld.shared.f32 	%f341, [%r90+776];
$L__BB0_99:
	mov.f32 	%f342, 0f00000000;
	@%p70 bra 	$L__BB0_101;
	ld.shared.f32 	%f342, [%r90+780];
$L__BB0_101:
	fma.rn.f32 	%f201, %f311, %f327, %f249;
	fma.rn.f32 	%f202, %f312, %f331, %f201;
	fma.rn.f32 	%f203, %f313, %f335, %f202;
	fma.rn.f32 	%f249, %f314, %f339, %f203;
	fma.rn.f32 	%f204, %f311, %f328, %f250;
	fma.rn.f32 	%f205, %f312, %f332, %f204;
	fma.rn.f32 	%f206, %f313, %f336, %f205;
	fma.rn.f32 	%f250, %f314, %f340, %f206;
	fma.rn.f32 	%f207, %f311, %f329, %f251;
	fma.rn.f32 	%f208, %f312, %f333, %f207;
	fma.rn.f32 	%f209, %f313, %f337, %f208;
	fma.rn.f32 	%f251, %f314, %f341, %f209;
	fma.rn.f32 	%f210, %f311, %f330, %f252;
	fma.rn.f32 	%f211, %f312, %f334, %f210;
	fma.rn.f32 	%f212, %f313, %f338, %f211;
	fma.rn.f32 	%f252, %f314, %f342, %f212;
	fma.rn.f32 	%f213, %f315, %f327, %f253;
	fma.rn.f32 	%f214, %f316, %f331, %f213;
	fma.rn.f32 	%f215, %f317, %f335, %f214;
	fma.rn.f32 	%f253, %f318, %f339, %f215;
	fma.rn.f32 	%f216, %f315, %f328, %f254;
	fma.rn.f32 	%f217, %f316, %f332, %f216;
	fma.rn.f32 	%f218, %f317, %f336, %f217;
	fma.rn.f32 	%f254, %f318, %f340, %f218;
	fma.rn.f32 	%f219, %f315, %f329, %f255;
	fma.rn.f32 	%f220, %f316, %f333, %f219;
	fma.rn.f32 	%f221, %f317, %f337, %f220;
	fma.rn.f32 	%f255, %f318, %f341, %f221;
	fma.rn.f32 	%f222, %f315, %f330, %f256;
	fma.rn.f32 	%f223, %f316, %f334, %f222;
	fma.rn.f32 	%f224, %f317, %f338, %f223;
	fma.rn.f32 	%f256, %f318, %f342, %f224;
	fma.rn.f32 	%f225, %f319, %f327, %f257;
	fma.rn.f32 	%f226, %f320, %f331, %f225;
	fma.rn.f32 	%f227, %f321, %f335, %f226;
	fma.rn.f32 	%f257, %f322, %f339, %f227;
	fma.rn.f32 	%f228, %f319, %f328, %f258;
	fma.rn.f32 	%f229, %f320, %f332, %f228;
	fma.rn.f32 	%f230, %f321, %f336, %f229;
	fma.rn.f32 	%f258, %f322, %f340, %f230;
	fma.rn.f32 	%f231, %f319, %f329, %f259;
	fma.rn.f32 	%f232, %f320, %f333, %f231;
	fma.rn.f32 	%f233, %f321, %f337, %f232;
	fma.rn.f32 	%f259, %f322, %f341, %f233;
	fma.rn.f32 	%f234, %f319, %f330, %f260;
	fma.rn.f32 	%f235, %f320, %f334, %f234;
	fma.rn.f32 	%f236, %f321, %f338, %f235;
	fma.rn.f32 	%f260, %f322, %f342, %f236;
	fma.rn.f32 	%f237, %f323, %f327, %f261;
	fma.rn.f32 	%f238, %f324, %f331, %f237;
	fma.rn.f32 	%f239, %f325, %f335, %f238;
	fma.rn.f32 	%f261, %f326, %f339, %f239;
	fma.rn.f32 	%f240, %f323, %f328, %f262;
	fma.rn.f32 	%f241, %f324, %f332, %f240;
	fma.rn.f32 	%f242, %f325, %f336, %f241;
	fma.rn.f32 	%f262, %f326, %f340, %f242;
	fma.rn.f32 	%f243, %f323, %f329, %f263;
	fma.rn.f32 	%f244, %f324, %f333, %f243;
	fma.rn.f32 	%f245, %f325, %f337, %f244;
	fma.rn.f32 	%f263, %f326, %f341, %f245;
	fma.rn.f32 	%f246, %f323, %f330, %f264;
	fma.rn.f32 	%f247, %f324, %f334, %f246;
	fma.rn.f32 	%f248, %f325, %f338, %f247;
	fma.rn.f32 	%f264, %f326, %f342, %f248;
	mov.b32 	%r259, 4;
	mov.pred 	%p108, 0;
	@%p1 bra 	$L__BB0_45;
	bar.sync 	0;
	add.s32 	%r251, %r251, 8;
	setp.lt.s32 	%p87, %r251, %r101;
	@%p87 bra 	$L__BB0_2;
$L__BB0_103:
	mov.u32 	%r229, %ctaid.y;
	shl.b32 	%r230, %r229, 6;
	shl.b32 	%r231, %r4, 2;
	add.s32 	%r32, %r230, %r231;
	mov.u32 	%r232, %ctaid.x;
	shl.b32 	%r233, %r232, 6;
	shl.b32 	%r234, %r3, 2;
	add.s32 	%r33, %r233, %r234;
	setp.lt.s32 	%p88, %r32, %r99;
	@%p88 bra 	$L__BB0_104;
	bra.uni 	$L__BB0_112;
$L__BB0_104:
	mul.lo.s32 	%r92, %r32, %r100;
	setp.ge.s32 	%p89, %r33, %r100;
	@%p89 bra 	$L__BB0_106;
	add.s32 	%r235, %r33, %r92;
	mul.wide.u32 	%rd39, %r235, 4;
	add.s64 	%rd40, %rd3, %rd39;
	st.global.f32 	[%rd40], %f249;
$L__BB0_106:
	add.s32 	%r236, %r33, 1;
	setp.ge.s32 	%p90, %r236, %r100;
	cvt.u64.u32 	%rd41, %r92;
	cvt.u64.u32 	%rd42, %r33;
	add.s64 	%rd43, %rd42, %rd41;
	shl.b64 	%rd44, %rd43, 2;
	add.s64 	%rd4, %rd3, %rd44;
	@%p90 bra 	$L__BB0_108;
	st.global.f32 	[%rd4+4], %f250;
$L__BB0_108:
	add.s32 	%r237, %r33, 2;
	setp.ge.s32 	%p91, %r237, %r100;
	@%p91 bra 	$L__BB0_110;
	st.global.f32 	[%rd4+8], %f251;
$L__BB0_110:
	add.s32 	%r238, %r33, 3;
	setp.ge.s32 	%p92, %r238, %r100;
	@%p92 bra 	$L__BB0_112;
	st.global.f32 	[%rd4+12], %f252;
$L__BB0_112:
	add.s32 	%r93, %r32, 1;
	setp.ge.s32 	%p93, %r93, %r99;
	@%p93 bra 	$L__BB0_121;
	mul.lo.s32 	%r94, %r93, %r100;
	setp.ge.s32 	%p94, %r33, %r100;
	@%p94 bra 	$L__BB0_115;
	add.s32 	%r239, %r33, %r94;
	mul.wide.u32 	%rd45, %r239, 4;
	add.s64 	%rd46, %rd3, %rd45;
	st.global.f32 	[%rd46], %f253;
$L__BB0_115:
	add.s32 	%r240, %r33, 1;
	setp.ge.s32 	%p95, %r240, %r100;
	cvt.u64.u32 	%rd47, %r94;
	cvt.u64.u32 	%rd48, %r33;
	add.s64 	%rd49, %rd48, %rd47;
	shl.b64 	%rd50, %rd49, 2;
	add.s64 	%rd5, %rd3, %rd50;
	@%p95 bra 	$L__BB0_117;
	st.global.f32 	[%rd5+4], %f254;
$L__BB0_117:
	add.s32 	%r241, %r33, 2;
	setp.ge.s32 	%p96, %r241, %r100;
	@%p96 bra 	$L__BB0_119;
	st.global.f32 	[%rd5+8], %f255;
$L__BB0_119:
	add.s32 	%r242, %r33, 3;
	setp.ge.s32 	%p97, %r242, %r100;
	@%p97 bra 	$L__BB0_121;
	st.global.f32 	[%rd5+12], %f256;
$L__BB0_121:
	add.s32 	%r95, %r32, 2;
	setp.ge.s32 	%p98, %r95, %r99;
	@%p98 bra 	$L__BB0_130;
	mul.lo.s32 	%r96, %r95, %r100;
	setp.ge.s32 	%p99, %r33, %r100;
	@%p99 bra 	$L__BB0_124;
	add.s32 	%r243, %r33, %r96;
	mul.wide.u32 	%rd51, %r243, 4;
	add.s64 	%rd52, %rd3, %rd51;
	st.global.f32 	[%rd52], %f257;
$L__BB0_124:
	add.s32 	%r244, %r33, 1;
	setp.ge.s32 	%p100, %r244, %r100;
	cvt.u64.u32 	%rd53, %r96;
	cvt.u64.u32 	%rd54, %r33;
	add.s64 	%rd55, %rd54, %rd53;
	shl.b64 	%rd56, %rd55, 2;
	add.s64 	%rd6, %rd3, %rd56;
	@%p100 bra 	$L__BB0_126;
	st.global.f32 	[%rd6+4], %f258;
$L__BB0_126:
	add.s32 	%r245, %r33, 2;
	setp.ge.s32 	%p101, %r245, %r100;
	@%p101 bra 	$L__BB0_128;
	st.global.f32 	[%rd6+8], %f259;
$L__BB0_128:
	add.s32 	%r246, %r33, 3;
	setp.ge.s32 	%p102, %r246, %r100;
	@%p102 bra 	$L__BB0_130;
	st.global.f32 	[%rd6+12], %f260;
$L__BB0_130:
	add.s32 	%r97, %r32, 3;
	setp.ge.s32 	%p103, %r97, %r99;
	@%p103 bra 	$L__BB0_139;
	mul.lo.s32 	%r98, %r97, %r100;
	setp.ge.s32 	%p104, %r33, %r100;
	@%p104 bra 	$L__BB0_133;
	add.s32 	%r247, %r33, %r98;
	mul.wide.u32 	%rd57, %r247, 4;
	add.s64 	%rd58, %rd3, %rd57;
	st.global.f32 	[%rd58], %f261;
$L__BB0_133:
	add.s32 	%r248, %r33, 1;
	setp.ge.s32 	%p105, %r248, %r100;
	cvt.u64.u32 	%rd59, %r98;
	cvt.u64.u32 	%rd60, %r33;
	add.s64 	%rd61, %rd60, %rd59;
	shl.b64 	%rd62, %rd61, 2;
	add.s64 	%rd7, %rd3, %rd62;
	@%p105 bra 	$L__BB0_135;
	st.global.f32 	[%rd7+4], %f262;
$L__BB0_135:
	add.s32 	%r249, %r33, 2;
	setp.ge.s32 	%p106, %r249, %r100;
	@%p106 bra 	$L__BB0_137;
	st.global.f32 	[%rd7+8], %f263;
$L__BB0_137:
	add.s32 	%r250, %r33, 3;
	setp.ge.s32 	%p107, %r250, %r100;
	@%p107 bra 	$L__BB0_139;
	st.global.f32 	[%rd7+12], %f264;
$L__BB0_139:
	ret;

}


// ===== COMPILED SASS (sm_100) =====

	.target	sm_100

	.elftype	@"ET_EXEC"


//--------------------- .note.nv.tkinfo           --------------------------
	.section	.note.nv.tkinfo,"",@"SHT_NOTE"
	.sectionflags	@"SHF_NOTE_NV_TKINFO"
	.tkinfo
        /*0018*/ 	.word	0x00000002
        /*0030*/ 	.string	""
        /*0030*/ 	.string	"ptxas"
        /*0030*/ 	.string	"Cuda compilation tools, release 13.0, V13.0.88"
        /*0030*/ 	.string	"Build cuda_13.0.r13.0/compiler.36424714_0"
        /*0030*/ 	.string	"-arch sm_100 -m 64 "



//--------------------- .note.nv.cuinfo           --------------------------
	.section	.note.nv.cuinfo,"",@"SHT_NOTE"
	.sectionflags	@"SHF_NOTE_NV_CUINFO"
        /*0018*/ 	.short	0x0002
        /*001a*/ 	.short	0x0064
        /*001c*/ 	.short	0x0082
	.zero		2


//--------------------- .nv.info                  --------------------------
	.section	.nv.info,"",@"SHT_CUDA_INFO"
	.align	4


	//----- nvinfo : EIATTR_REGCOUNT
	.align		4
        /*0000*/ 	.byte	0x04, 0x2f
        /*0002*/ 	.short	(.L_1 - .L_0)
	.align		4
.L_0:
        /*0004*/ 	.word	index@(_Z20sgemm_reg_f32_kernelILi64ELi64ELi8ELi4ELi4ELi4EEvPfS0_S0_iii)
        /*0008*/ 	.word	0x00000030


	//----- nvinfo : EIATTR_FRAME_SIZE
	.align		4
.L_1:
        /*000c*/ 	.byte	0x04, 0x11
        /*000e*/ 	.short	(.L_3 - .L_2)
	.align		4
.L_2:
        /*0010*/ 	.word	index@(_Z20sgemm_reg_f32_kernelILi64ELi64ELi8ELi4ELi4ELi4EEvPfS0_S0_iii)
        /*0014*/ 	.word	0x00000000


	//----- nvinfo : EIATTR_MIN_STACK_SIZE
	.align		4
.L_3:
        /*0018*/ 	.byte	0x04, 0x12
        /*001a*/ 	.short	(.L_5 - .L_4)
	.align		4
.L_4:
        /*001c*/ 	.word	index@(_Z20sgemm_reg_f32_kernelILi64ELi64ELi8ELi4ELi4ELi4EEvPfS0_S0_iii)
        /*0020*/ 	.word	0x00000000
.L_5:


//--------------------- .nv.compat                --------------------------
	.section	.nv.compat,"",@"SHT_CUDA_COMPAT_INFO"
	.align	4
        /*0000*/ 	.byte	0x02, 0x09, 0x00, 0x00, 0x02, 0x02, 0x01, 0x00, 0x02, 0x05, 0x05, 0x00, 0x03, 0x07, 0x01, 0x01
        /*0010*/ 	.byte	0x02, 0x03, 0x00, 0x00, 0x02, 0x06, 0x01, 0x00, 0x04, 0x0b, 0x08, 0x00, 0x09, 0x00, 0x00, 0x00
        /*0020*/ 	.byte	0x00, 0x00, 0x00, 0x00


//--------------------- .nv.info._Z20sgemm_reg_f32_kernelILi64ELi64ELi8ELi4ELi4ELi4EEvPfS0_S0_iii --------------------------
	.section	.nv.info._Z20sgemm_reg_f32_kernelILi64ELi64ELi8ELi4ELi4ELi4EEvPfS0_S0_iii,"",@"SHT_CUDA_INFO"
	.sectionflags	@""
	.align	4


	//----- nvinfo : EIATTR_CUDA_API_VERSION
	.align		4
        /*0000*/ 	.byte	0x04, 0x37
        /*0002*/ 	.short	(.L_7 - .L_6)
.L_6:
        /*0004*/ 	.word	0x00000082


	//----- nvinfo : EIATTR_KPARAM_INFO
	.align		4
.L_7:
        /*0008*/ 	.byte	0x04, 0x17
        /*000a*/ 	.short	(.L_9 - .L_8)
.L_8:
        /*000c*/ 	.word	0x00000000
        /*0010*/ 	.short	0x0005
        /*0012*/ 	.short	0x0020
        /*0014*/ 	.byte	0x00, 0xf0, 0x11, 0x00


	//----- nvinfo : EIATTR_KPARAM_INFO
	.align		4
.L_9:
        /*0018*/ 	.byte	0x04, 0x17
        /*001a*/ 	.short	(.L_11 - .L_10)
.L_10:
        /*001c*/ 	.word	0x00000000
        /*0020*/ 	.short	0x0004
        /*0022*/ 	.short	0x001c
        /*0024*/ 	.byte	0x00, 0xf0, 0x11, 0x00


	//----- nvinfo : EIATTR_KPARAM_INFO
	.align		4
.L_11:
        /*0028*/ 	.byte	0x04, 0x17
        /*002a*/ 	.short	(.L_13 - .L_12)
.L_12:
        /*002c*/ 	.word	0x00000000
        /*0030*/ 	.short	0x0003
        /*0032*/ 	.short	0x0018
        /*0034*/ 	.byte	0x00, 0xf0, 0x11, 0x00


	//----- nvinfo : EIATTR_KPARAM_INFO
	.align		4
.L_13:
        /*0038*/ 	.byte	0x04, 0x17
        /*003a*/ 	.short	(.L_15 - .L_14)
.L_14:
        /*003c*/ 	.word	0x00000000
        /*0040*/ 	.short	0x0002
        /*0042*/ 	.short	0x0010
        /*0044*/ 	.byte	0x00, 0xf5, 0x21, 0x00


	//----- nvinfo : EIATTR_KPARAM_INFO
	.align		4
.L_15:
        /*0048*/ 	.byte	0x04, 0x17
        /*004a*/ 	.short	(.L_17 - .L_16)
.L_16:
        /*004c*/ 	.word	0x00000000
        /*0050*/ 	.short	0x0001
        /*0052*/ 	.short	0x0008
        /*0054*/ 	.byte	0x00, 0xf5, 0x21, 0x00


	//----- nvinfo : EIATTR_KPARAM_INFO
	.align		4
.L_17:
        /*0058*/ 	.byte	0x04, 0x17
        /*005a*/ 	.short	(.L_19 - .L_18)
.L_18:
        /*005c*/ 	.word	0x00000000
        /*0060*/ 	.short	0x0000
        /*0062*/ 	.short	0x0000
        /*0064*/ 	.byte	0x00, 0xf5, 0x21, 0x00


	//----- nvinfo : EIATTR_SPARSE_MMA_MASK
	.align		4
.L_19:
        /*0068*/ 	.byte	0x03, 0x50
        /*006a*/ 	.short	0x0000


	//----- nvinfo : EIATTR_MAXREG_COUNT
	.align		4
        /*006c*/ 	.byte	0x03, 0x1b
        /*006e*/ 	.short	0x00ff


	//----- nvinfo : EIATTR_NUM_BARRIERS
	.align		4
        /*0070*/ 	.byte	0x02, 0x4c
        /*0072*/ 	.byte	0x01
	.zero		1


	//----- nvinfo : EIATTR_MERCURY_ISA_VERSION
	.align		4
        /*0074*/ 	.byte	0x03, 0x5f
        /*0076*/ 	.short	0x0101


	//----- nvinfo : EIATTR_VRC_CTA_INIT_COUNT
	.align		4
        /*0078*/ 	.byte	0x02, 0x4a
	.zero		1
	.zero		1


	//----- nvinfo : EIATTR_EXIT_INSTR_OFFSETS
	.align		4
        /*007c*/ 	.byte	0x04, 0x1c
        /*007e*/ 	.short	(.L_21 - .L_20)


	//   ....[0]....
.L_20:
        /*0080*/ 	.word	0x000023b0


	//   ....[1]....
        /*0084*/ 	.word	0x00002500


	//   ....[2]....
        /*0088*/ 	.word	0x00002520


	//----- nvinfo : EIATTR_CRS_STACK_SIZE
	.align		4
.L_21:
        /*008c*/ 	.byte	0x04, 0x1e
        /*008e*/ 	.short	(.L_23 - .L_22)
.L_22:
        /*0090*/ 	.word	0x00000000


	//----- nvinfo : EIATTR_CBANK_PARAM_SIZE
	.align		4
.L_23:
        /*0094*/ 	.byte	0x03, 0x19
        /*0096*/ 	.short	0x0024


	//----- nvinfo : EIATTR_PARAM_CBANK
	.align		4
        /*0098*/ 	.byte	0x04, 0x0a
        /*009a*/ 	.short	(.L_25 - .L_24)
	.align		4
.L_24:
        /*009c*/ 	.word	index@(.nv.constant0._Z20sgemm_reg_f32_kernelILi64ELi64ELi8ELi4ELi4ELi4EEvPfS0_S0_iii)
        /*00a0*/ 	.short	0x0380
        /*00a2*/ 	.short	0x0024


	//----- nvinfo : EIATTR_SW_WAR
	.align		4
.L_25:
        /*00a4*/ 	.byte	0x04, 0x36
        /*00a6*/ 	.short	(.L_27 - .L_26)
.L_26:
        /*00a8*/ 	.word	0x00000008
.L_27:


//--------------------- .nv.callgraph             --------------------------
	.section	.nv.callgraph,"",@"SHT_CUDA_CALLGRAPH"
	.align	4
	.sectionentsize	8
	.align		4
        /*0000*/ 	.word	0x00000000
	.align		4
        /*0004*/ 	.word	0xffffffff
	.align		4
        /*0008*/ 	.word	0x00000000
	.align		4
        /*000c*/ 	.word	0xfffffffe
	.align		4
        /*0010*/ 	.word	0x00000000
	.align		4
        /*0014*/ 	.word	0xfffffffd
	.align		4
        /*0018*/ 	.word	0x00000000
	.align		4
        /*001c*/ 	.word	0xfffffffc


//--------------------- .text._Z20sgemm_reg_f32_kernelILi64ELi64ELi8ELi4ELi4ELi4EEvPfS0_S0_iii --------------------------
	.section	.text._Z20sgemm_reg_f32_kernelILi64ELi64ELi8ELi4ELi4ELi4EEvPfS0_S0_iii,"ax",@progbits
	.align	128
        .global         _Z20sgemm_reg_f32_kernelILi64ELi64ELi8ELi4ELi4ELi4EEvPfS0_S0_iii
        .type           _Z20sgemm_reg_f32_kernelILi64ELi64ELi8ELi4ELi4ELi4EEvPfS0_S0_iii,@function
        .size           _Z20sgemm_reg_f32_kernelILi64ELi64ELi8ELi4ELi4ELi4EEvPfS0_S0_iii,(.L_x_20 - _Z20sgemm_reg_f32_kernelILi64ELi64ELi8ELi4ELi4ELi4EEvPfS0_S0_iii)
        .other          _Z20sgemm_reg_f32_kernelILi64ELi64ELi8ELi4ELi4ELi4EEvPfS0_S0_iii,@"STO_CUDA_ENTRY STV_DEFAULT"
_Z20sgemm_reg_f32_kernelILi64ELi64ELi8ELi4ELi4ELi4EEvPfS0_S0_iii:
.text._Z20sgemm_reg_f32_kernelILi64ELi64ELi8ELi4ELi4ELi4EEvPfS0_S0_iii:
[----:B------:R-:W-:Y:S01]  /*0000*/  LDC R1, c[0x0][0x37c] ;  /* 0x0000df00ff017b82 */ /* 0x000fe20000000800 */
[----:B------:R-:W0:Y:S01]  /*0010*/  LDCU UR5, c[0x0][0x3a0] ;  /* 0x00007400ff0577ac */ /* 0x000e220008000800 */
[----:B------:R-:W1:Y:S01]  /*0020*/  S2R R0, SR_TID.X ;  /* 0x0000000000007919 */ /* 0x000e620000002100 */
[----:B------:R-:W-:Y:S02]  /*0030*/  HFMA2 R21, -RZ, RZ, 0, 0 ;  /* 0x00000000ff157431 */ /* 0x000fe400000001ff */
[----:B------:R-:W-:Y:S01]  /*0040*/  IMAD.MOV.U32 R25, RZ, RZ, RZ ;  /* 0x000000ffff197224 */ /* 0x000fe200078e00ff */
[----:B------:R-:W2:Y:S02]  /*0050*/  LDCU UR4, c[0x0][0x360] ;  /* 0x00006c00ff0477ac */ /* 0x000ea40008000800 */
[----:B------:R-:W2:Y:S01]  /*0060*/  LDC R6, c[0x0][0x364] ;  /* 0x0000d900ff067b82 */ /* 0x000ea20000000800 */
[----:B------:R-:W3:Y:S01]  /*0070*/  S2R R35, SR_TID.Y ;  /* 0x0000000000237919 */ /* 0x000ee20000002200 */
[----:B------:R-:W-:-:S02]  /*0080*/  HFMA2 R9, -RZ, RZ, 0, 0 ;  /* 0x00000000ff097431 */ /* 0x000fc400000001ff */
[----:B------:R-:W-:Y:S02]  /*0090*/  IMAD.MOV.U32 R23, RZ, RZ, RZ ;  /* 0x000000ffff177224 */ /* 0x000fe400078e00ff */
[----:B------:R-:W-:Y:S02]  /*00a0*/  HFMA2 R29, -RZ, RZ, 0, 0 ;  /* 0x00000000ff1d7431 */ /* 0x000fe400000001ff */
[----:B------:R-:W-:Y:S01]  /*00b0*/  IMAD.MOV.U32 R19, RZ, RZ, RZ ;  /* 0x000000ffff137224 */ /* 0x000fe200078e00ff */
[----:B------:R-:W-:Y:S01]  /*00c0*/  MOV R15, RZ ;  /* 0x000000ff000f7202 */ /* 0x000fe20000000f00 */
[----:B------:R-:W-:Y:S01]  /*00d0*/  IMAD.MOV.U32 R17, RZ, RZ, RZ ;  /* 0x000000ffff117224 */ /* 0x000fe200078e00ff */
[----:B------:R-:W-:Y:S01]  /*00e0*/  MOV R3, RZ ;  /* 0x000000ff00037202 */ /* 0x000fe20000000f00 */
[----:B------:R-:W-:Y:S01]  /*00f0*/  IMAD.MOV.U32 R13, RZ, RZ, RZ ;  /* 0x000000ffff0d7224 */ /* 0x000fe200078e00ff */
[----:B------:R-:W4:Y:S01]  /*0100*/  LDCU.64 UR8, c[0x0][0x358] ;  /* 0x00006b00ff0877ac */ /* 0x000f220008000a00 */
[----:B------:R-:W-:-:S02]  /*0110*/  IMAD.MOV.U32 R11, RZ, RZ, RZ ;  /* 0x000000ffff0b7224 */ /* 0x000fc400078e00ff */
[----:B------:R-:W-:Y:S01]  /*0120*/  IMAD.MOV.U32 R7, RZ, RZ, RZ ;  /* 0x000000ffff077224 */ /* 0x000fe200078e00ff */
[----:B0-----:R-:W-:Y:S01]  /*0130*/  UISETP.GE.AND UP0, UPT, UR5, 0x1, UPT ;  /* 0x000000010500788c */ /* 0x001fe2000bf06270 */
[----:B------:R-:W-:Y:S02]  /*0140*/  IMAD.MOV.U32 R5, RZ, RZ, RZ ;  /* 0x000000ffff057224 */ /* 0x000fe400078e00ff */
[----:B------:R-:W-:Y:S02]  /*0150*/  IMAD.MOV.U32 R41, RZ, RZ, RZ ;  /* 0x000000ffff297224 */ /* 0x000fe400078e00ff */
[----:B------:R-:W-:Y:S02]  /*0160*/  IMAD.MOV.U32 R27, RZ, RZ, RZ ;  /* 0x000000ffff1b7224 */ /* 0x000fe400078e00ff */
[----:B------:R-:W-:Y:S02]  /*0170*/  IMAD.MOV.U32 R31, RZ, RZ, RZ ;  /* 0x000000ffff1f7224 */ /* 0x000fe400078e00ff */
[----:B--2---:R-:W-:Y:S01]  /*0180*/  IMAD R6, R6, UR4, RZ ;  /* 0x0000000406067c24 */ /* 0x004fe2000f8e02ff */
[----:B-1-34-:R-:W-:Y:S06]  /*0190*/  BRA.U !UP0, `(.L_x_0) ;  /* 0x0000001d08287547 */ /* 0x01afec000b800000 */
[----:B------:R-:W0:Y:S01]  /*01a0*/  I2F.U32.RP R4, R6 ;  /* 0x0000000600047306 */ /* 0x000e220000209000 */
[----:B------:R-:W-:Y:S01]  /*01b0*/  IMAD R39, R35, UR4, R0 ;  /* 0x0000000423277c24 */ /* 0x000fe2000f8e0200 */
[----:B------:R-:W-:Y:S01]  /*01c0*/  IADD3 R37, PT, PT, RZ, -R6, RZ ;  /* 0x80000006ff257210 */ /* 0x000fe20007ffe0ff */
[----:B------:R-:W1:Y:S01]  /*01d0*/  S2UR UR5, SR_CgaCtaId ;  /* 0x00000000000579c3 */ /* 0x000e620000008800 */
[----:B------:R-:W2:Y:S01]  /*01e0*/  S2R R8, SR_CTAID.X ;  /* 0x0000000000087919 */ /* 0x000ea20000002500 */
[----:B------:R-:W-:Y:S01]  /*01f0*/  IMAD.IADD R2, R39, 0x1, R6 ;  /* 0x0000000127027824 */ /* 0x000fe200078e0206 */
[----:B------:R-:W-:Y:S01]  /*0200*/  ISETP.NE.U32.AND P2, PT, R6, RZ, PT ;  /* 0x000000ff0600720c */ /* 0x000fe20003f45070 */
[----:B------:R-:W-:-:S03]  /*0210*/  UMOV UR4, 0x400 ;  /* 0x0000040000047882 */ /* 0x000fc60000000000 */
[C---:B------:R-:W-:Y:S01]  /*0220*/  ISETP.GE.U32.AND P0, PT, R2.reuse, 0x200, PT ;  /* 0x000002000200780c */ /* 0x040fe20003f06070 */
[----:B------:R-:W3:Y:S01]  /*0230*/  S2UR UR6, SR_CTAID.Y ;  /* 0x00000000000679c3 */ /* 0x000ee20000002600 */
[----:B------:R-:W-:Y:S02]  /*0240*/  VIMNMX.U32 R33, PT, PT, R2, 0x200, !PT ;  /* 0x0000020002217848 */ /* 0x000fe40007fe0000 */
[----:B------:R-:W-:Y:S01]  /*0250*/  SEL R10, RZ, 0x1, P0 ;  /* 0x00000001ff0a7807 */ /* 0x000fe20000000000 */
[----:B0-----:R-:W0:Y:S03]  /*0260*/  MUFU.RCP R4, R4 ;  /* 0x0000000400047308 */ /* 0x001e260000001000 */
[----:B------:R-:W-:Y:S01]  /*0270*/  IADD3 R33, PT, PT, R33, -R2, -R10 ;  /* 0x8000000221217210 */ /* 0x000fe20007ffe80a */
[----:B-1----:R-:W-:Y:S01]  /*0280*/  ULEA UR4, UR5, UR4, 0x18 ;  /* 0x0000000405047291 */ /* 0x002fe2000f8ec0ff */
[----:B0-----:R-:W-:-:S05]  /*0290*/  VIADD R24, R4, 0xffffffe ;  /* 0x0ffffffe04187836 */ /* 0x001fca0000000000 */
[----:B------:R-:W-:Y:S01]  /*02a0*/  LEA R12, R35, UR4, 0x7 ;  /* 0x00000004230c7c11 */ /* 0x000fe2000f8e38ff */
[----:B------:R-:W-:Y:S01]  /*02b0*/  UMOV UR4, URZ ;  /* 0x000000ff00047c82 */ /* 0x000fe20008000000 */
[----:B---3--:R-:W-:Y:S01]  /*02c0*/  USHF.L.U32 UR5, UR6, 0x6, URZ ;  /* 0x0000000606057899 */ /* 0x008fe200080006ff */
[----:B------:R0:W1:Y:S02]  /*02d0*/  F2I.FTZ.U32.TRUNC.NTZ R25, R24 ;  /* 0x0000001800197305 */ /* 0x000064000021f000 */
[----:B0-----:R-:W-:Y:S02]  /*02e0*/  IMAD.MOV.U32 R24, RZ, RZ, RZ ;  /* 0x000000ffff187224 */ /* 0x001fe400078e00ff */
[----:B-1----:R-:W-:-:S04]  /*02f0*/  IMAD R37, R37, R25, RZ ;  /* 0x0000001925257224 */ /* 0x002fc800078e02ff */
[----:B------:R-:W-:-:S06]  /*0300*/  IMAD.HI.U32 R4, R25, R37, R24 ;  /* 0x0000002519047227 */ /* 0x000fcc00078e0018 */
[----:B------:R-:W-:-:S05]  /*0310*/  IMAD.HI.U32 R25, R4, R33, RZ ;  /* 0x0000002104197227 */ /* 0x000fca00078e00ff */
[----:B------:R-:W-:-:S05]  /*0320*/  IADD3 R2, PT, PT, -R25, RZ, RZ ;  /* 0x000000ff19027210 */ /* 0x000fca0007ffe1ff */
[----:B------:R-:W-:-:S05]  /*0330*/  IMAD R33, R6, R2, R33 ;  /* 0x0000000206217224 */ /* 0x000fca00078e0221 */
[----:B------:R-:W-:-:S13]  /*0340*/  ISETP.GE.U32.AND P0, PT, R33, R6, PT ;  /* 0x000000062100720c */ /* 0x000fda0003f06070 */
[----:B------:R-:W-:Y:S02]  /*0350*/  @P0 IMAD.IADD R33, R33, 0x1, -R6 ;  /* 0x0000000121210824 */ /* 0x000fe400078e0a06 */
[----:B------:R-:W-:-:S03]  /*0360*/  @P0 VIADD R25, R25, 0x1 ;  /* 0x0000000119190836 */ /* 0x000fc60000000000 */
[----:B------:R-:W-:-:S13]  /*0370*/  ISETP.GE.U32.AND P1, PT, R33, R6, PT ;  /* 0x000000062100720c */ /* 0x000fda0003f26070 */
[----:B------:R-:W-:Y:S02]  /*0380*/  @P1 IADD3 R25, PT, PT, R25, 0x1, RZ ;  /* 0x0000000119191810 */ /* 0x000fe40007ffe0ff */
[----:B------:R-:W-:-:S05]  /*0390*/  @!P2 LOP3.LUT R25, RZ, R6, RZ, 0x33, !PT ;  /* 0x00000006ff19a212 */ /* 0x000fca00078e33ff */
[----:B------:R-:W-:Y:S02]  /*03a0*/  IMAD.IADD R10, R10, 0x1, R25 ;  /* 0x000000010a0a7824 */ /* 0x000fe400078e0219 */
[----:B--2---:R-:W-:-:S07]  /*03b0*/  IMAD.MOV.U32 R25, RZ, RZ, RZ ;  /* 0x000000ffff197224 */ /* 0x004fce00078e00ff */
.L_x_12:
[----:B------:R-:W-:Y:S01]  /*03c0*/  ISETP.GT.U32.AND P0, PT, R39, 0x1ff, PT ;  /* 0x000001ff2700780c */ /* 0x000fe20003f04070 */
[----:B------:R-:W0:Y:S01]  /*03d0*/  LDCU UR12, c[0x0][0x39c] ;  /* 0x00007380ff0c77ac */ /* 0x000e220008000800 */
[----:B------:R-:W-:Y:S01]  /*03e0*/  BSSY.RECONVERGENT B0, `(.L_x_1) ;  /* 0x0000117000007945 */ /* 0x000fe20003800200 */
[----:B------:R-:W1:Y:S01]  /*03f0*/  LDCU UR13, c[0x0][0x3a0] ;  /* 0x00007400ff0d77ac */ /* 0x000e620008000800 */
[----:B------:R-:W2:Y:S01]  /*0400*/  LDCU UR10, c[0x0][0x3a0] ;  /* 0x00007400ff0a77ac */ /* 0x000ea20008000800 */
[----:B------:R-:W3:Y:S08]  /*0410*/  LDCU UR11, c[0x0][0x398] ;  /* 0x00007300ff0b77ac */ /* 0x000ef00008000800 */
[----:B------:R-:W-:Y:S05]  /*0420*/  @P0 BRA `(.L_x_2) ;  /* 0x0000001000480947 */ /* 0x000fea0003800000 */
[----:B------:R-:W-:Y:S01]  /*0430*/  IADD3 R2, PT, PT, R10, 0x1, RZ ;  /* 0x000000010a027810 */ /* 0x000fe20007ffe0ff */
[----:B------:R-:W-:Y:S01]  /*0440*/  IMAD.IADD R37, R39, 0x1, R6 ;  /* 0x0000000127257824 */ /* 0x000fe200078e0206 */
[----:B------:R-:W-:Y:S01]  /*0450*/  BSSY.RECONVERGENT B1, `(.L_x_3) ;  /* 0x0000040000017945 */ /* 0x000fe20003800200 */
[----:B------:R-:W-:Y:S02]  /*0460*/  MOV R18, R39 ;  /* 0x0000002700127202 */ /* 0x000fe40000000f00 */
[----:B------:R-:W-:Y:S01]  /*0470*/  LOP3.LUT R2, R2, 0x3, RZ, 0xc0, !PT ;  /* 0x0000000302027812 */ /* 0x000fe200078ec0ff */
[----:B------:R-:W-:-:S03]  /*0480*/  IMAD.IADD R43, R6, 0x1, R37 ;  /* 0x00000001062b7824 */ /* 0x000fc600078e0225 */
[----:B------:R-:W-:Y:S01]  /*0490*/  ISETP.NE.AND P0, PT, R2, RZ, PT ;  /* 0x000000ff0200720c */ /* 0x000fe20003f05270 */
[----:B------:R-:W-:-:S12]  /*04a0*/  IMAD.IADD R4, R6, 0x1, R43 ;  /* 0x0000000106047824 */ /* 0x000fd800078e022b */
[----:B------:R-:W-:Y:S05]  /*04b0*/  @!P0 BRA `(.L_x_4) ;  /* 0x0000000000e48947 */ /* 0x000fea0003800000 */
[----:B------:R-:W4:Y:S01]  /*04c0*/  LDC R14, c[0x0][0x3a0] ;  /* 0x0000e800ff0e7b82 */ /* 0x000f220000000800 */
[C---:B------:R-:W-:Y:S01]  /*04d0*/  LOP3.LUT R24, R39.reuse, 0x7, RZ, 0xc0, !PT ;  /* 0x0000000727187812 */ /* 0x040fe200078ec0ff */
[----:B------:R-:W-:Y:S01]  /*04e0*/  HFMA2 R22, -RZ, RZ, 0, 0 ;  /* 0x00000000ff167431 */ /* 0x000fe200000001ff */
[----:B------:R-:W-:-:S03]  /*04f0*/  LEA.HI R45, R39, UR5, RZ, 0x1d ;  /* 0x00000005272d7c11 */ /* 0x000fc6000f8fe8ff */
[----:B------:R-:W-:Y:S02]  /*0500*/  VIADD R35, R24, UR4 ;  /* 0x0000000418237c36 */ /* 0x000fe40008000000 */
[----:B------:R-:W5:Y:S03]  /*0510*/  LDC R16, c[0x0][0x398] ;  /* 0x0000e600ff107b82 */ /* 0x000f660000000800 */
[----:B----4-:R-:W-:-:S04]  /*0520*/  ISETP.GE.AND P0, PT, R35, R14, PT ;  /* 0x0000000e2300720c */ /* 0x010fc80003f06270 */
[----:B-----5:R-:W-:-:S13]  /*0530*/  ISETP.GE.OR P0, PT, R45, R16, P0 ;  /* 0x000000102d00720c */ /* 0x020fda0000706670 */
[----:B------:R-:W4:Y:S01]  /*0540*/  @!P0 LDC.64 R32, c[0x0][0x380] ;  /* 0x0000e000ff208b82 */ /* 0x000f220000000a00 */
[----:B------:R-:W-:-:S04]  /*0550*/  @!P0 IMAD R35, R45, R14, R35 ;  /* 0x0000000e2d238224 */ /* 0x000fc800078e0223 */
[----:B----4-:R-:W-:-:S05]  /*0560*/  @!P0 IMAD.WIDE.U32 R32, R35, 0x4, R32 ;  /* 0x0000000423208825 */ /* 0x010fca00078e0020 */
[----:B------:R-:W4:Y:S01]  /*0570*/  @!P0 LDG.E R22, desc[UR8][R32.64] ;  /* 0x0000000820168981 */ /* 0x000f22000c1e1900 */
[----:B------:R-:W-:Y:S01]  /*0580*/  MOV R20, 0x400 ;  /* 0x0000040000147802 */ /* 0x000fe20000000f00 */
[----:B------:R-:W-:Y:S01]  /*0590*/  IMAD.SHL.U32 R18, R39, 0x4, RZ ;  /* 0x0000000427127824 */ /* 0x000fe200078e00ff */
[----:B------:R-:W-:Y:S01]  /*05a0*/  ISETP.NE.AND P0, PT, R2, 0x1, PT ;  /* 0x000000010200780c */ /* 0x000fe20003f05270 */
[----:B------:R-:W5:Y:S02]  /*05b0*/  S2R R35, SR_CgaCtaId ;  /* 0x0000000000237919 */ /* 0x000f640000008800 */
[----:B-----5:R-:W-:Y:S02]  /*05c0*/  LEA R20, R35, R20, 0x18 ;  /* 0x0000001423147211 */ /* 0x020fe400078ec0ff */
[----:B------:R-:W-:Y:S01]  /*05d0*/  LOP3.LUT R35, R18, 0xffffffe0, RZ, 0xc0, !PT ;  /* 0xffffffe012237812 */ /* 0x000fe200078ec0ff */
[----:B------:R-:W-:-:S04]  /*05e0*/  IMAD.MOV.U32 R18, RZ, RZ, R37 ;  /* 0x000000ffff127224 */ /* 0x000fc800078e0025 */
[----:B------:R-:W-:-:S05]  /*05f0*/  IMAD.IADD R35, R20, 0x1, R35 ;  /* 0x0000000114237824 */ /* 0x000fca00078e0223 */
[----:B------:R-:W-:-:S05]  /*0600*/  LEA R35, R24, R35, 0x2 ;  /* 0x0000002318237211 */ /* 0x000fca00078e10ff */
[----:B----4-:R4:W-:Y:S01]  /*0610*/  STS [R35], R22 ;  /* 0x0000001623007388 */ /* 0x0109e20000000800 */
[----:B------:R-:W-:Y:S05]  /*0620*/  @!P0 BRA `(.L_x_4) ;  /* 0x0000000000888947 */ /* 0x000fea0003800000 */
[C---:B------:R-:W-:Y:S02]  /*0630*/  LOP3.LUT R24, R37.reuse, 0x7, RZ, 0xc0, !PT ;  /* 0x0000000725187812 */ /* 0x040fe400078ec0ff */
[----:B------:R-:W-:Y:S02]  /*0640*/  LEA.HI R45, R37, UR5, RZ, 0x1d ;  /* 0x00000005252d7c11 */ /* 0x000fe4000f8fe8ff */
[----:B----4-:R-:W-:Y:S01]  /*0650*/  MOV R22, RZ ;  /* 0x000000ff00167202 */ /* 0x010fe20000000f00 */
[----:B------:R-:W-:-:S05]  /*0660*/  VIADD R35, R24, UR4 ;  /* 0x0000000418237c36 */ /* 0x000fca0008000000 */
[----:B------:R-:W-:-:S04]  /*0670*/  ISETP.GE.AND P0, PT, R35, R14, PT ;  /* 0x0000000e2300720c */ /* 0x000fc80003f06270 */
[----:B------:R-:W-:-:S13]  /*0680*/  ISETP.GE.OR P0, PT, R45, R16, P0 ;  /* 0x000000102d00720c */ /* 0x000fda0000706670 */
[----:B------:R-:W4:Y:S01]  /*0690*/  @!P0 LDC.64 R32, c[0x0][0x380] ;  /* 0x0000e000ff208b82 */ /* 0x000f220000000a00 */
[----:B------:R-:W-:-:S04]  /*06a0*/  @!P0 IMAD R35, R45, R14, R35 ;  /* 0x0000000e2d238224 */ /* 0x000fc800078e0223 */
[----:B----4-:R-:W-:-:S05]  /*06b0*/  @!P0 IMAD.WIDE.U32 R32, R35, 0x4, R32 ;  /* 0x0000000423208825 */ /* 0x010fca00078e0020 */
[----:B------:R-:W4:Y:S01]  /*06c0*/  @!P0 LDG.E R22, desc[UR8][R32.64] ;  /* 0x0000000820168981 */ /* 0x000f22000c1e1900 */
[----:B------:R-:W-:Y:S01]  /*06d0*/  IMAD.SHL.U32 R18, R37, 0x4, RZ ;  /* 0x0000000425127824 */ /* 0x000fe200078e00ff */
[----:B------:R-:W-:-:S04]  /*06e0*/  ISETP.NE.AND P0, PT, R2, 0x2, PT ;  /* 0x000000020200780c */ /* 0x000fc80003f05270 */
[----:B------:R-:W-:Y:S01]  /*06f0*/  LOP3.LUT R35, R18, 0xffffffe0, RZ, 0xc0, !PT ;  /* 0xffffffe012237812 */ /* 0x000fe200078ec0ff */
[----:B------:R-:W-:-:S04]  /*0700*/  IMAD.MOV.U32 R18, RZ, RZ, R43 ;  /* 0x000000ffff127224 */ /* 0x000fc800078e002b */
[----:B------:R-:W-:-:S05]  /*0710*/  IMAD.IADD R35, R20, 0x1, R35 ;  /* 0x0000000114237824 */ /* 0x000fca00078e0223 */
[----:B------:R-:W-:-:S05]  /*0720*/  LEA R35, R24, R35, 0x2 ;  /* 0x0000002318237211 */ /* 0x000fca00078e10ff */
[----:B----4-:R4:W-:Y:S01]  /*0730*/  STS [R35], R22 ;  /* 0x0000001623007388 */ /* 0x0109e20000000800 */
[----:B------:R-:W-:Y:S05]  /*0740*/  @!P0 BRA `(.L_x_4) ;  /* 0x0000000000408947 */ /* 0x000fea0003800000 */
[C---:B------:R-:W-:Y:S02]  /*0750*/  LOP3.LUT R18, R43.reuse, 0x7, RZ, 0xc0, !PT ;  /* 0x000000072b127812 */ /* 0x040fe400078ec0ff */
[----:B------:R-:W-:-:S03]  /*0760*/  LEA.HI R45, R43, UR5, RZ, 0x1d ;  /* 0x000000052b2d7c11 */ /* 0x000fc6000f8fe8ff */
[----:B----4-:R-:W-:-:S05]  /*0770*/  VIADD R35, R18, UR4 ;  /* 0x0000000412237c36 */ /* 0x010fca0008000000 */
[----:B------:R-:W-:-:S04]  /*0780*/  ISETP.GE.AND P0, PT, R35, R14, PT ;  /* 0x0000000e2300720c */ /* 0x000fc80003f06270 */
[----:B------:R-:W-:-:S13]  /*0790*/  ISETP.GE.OR P0, PT, R45, R16, P0 ;  /* 0x000000102d00720c */ /* 0x000fda0000706670 */
[----:B------:R-:W4:Y:S01]  /*07a0*/  @!P0 LDC.64 R32, c[0x0][0x380] ;  /* 0x0000e000ff208b82 */ /* 0x000f220000000a00 */
[----:B------:R-:W-:Y:S01]  /*07b0*/  @!P0 IMAD R35, R45, R14, R35 ;  /* 0x0000000e2d238224 */ /* 0x000fe200078e0223 */
[----:B------:R-:W-:-:S03]  /*07c0*/  MOV R14, RZ ;  /* 0x000000ff000e7202 */ /* 0x000fc60000000f00 */
[----:B----4-:R-:W-:-:S05]  /*07d0*/  @!P0 IMAD.WIDE.U32 R32, R35, 0x4, R32 ;  /* 0x0000000423208825 */ /* 0x010fca00078e0020 */
[----:B------:R-:W4:Y:S01]  /*07e0*/  @!P0 LDG.E R14, desc[UR8][R32.64] ;  /* 0x00000008200e8981 */ /* 0x000f22000c1e1900 */
[----:B------:R-:W-:-:S05]  /*07f0*/  IMAD.SHL.U32 R16, R43, 0x4, RZ ;  /* 0x000000042b107824 */ /* 0x000fca00078e00ff */
[----:B------:R-:W-:-:S05]  /*0800*/  LOP3.LUT R35, R16, 0xffffffe0, RZ, 0xc0, !PT ;  /* 0xffffffe010237812 */ /* 0x000fca00078ec0ff */
[----:B------:R-:W-:-:S05]  /*0810*/  IMAD.IADD R35, R20, 0x1, R35 ;  /* 0x0000000114237824 */ /* 0x000fca00078e0223 */
[----:B------:R-:W-:Y:S01]  /*0820*/  LEA R35, R18, R35, 0x2 ;  /* 0x0000002312237211 */ /* 0x000fe200078e10ff */
[----:B------:R-:W-:-:S04]  /*0830*/  IMAD.MOV.U32 R18, RZ, RZ, R4 ;  /* 0x000000ffff127224 */ /* 0x000fc800078e0004 */
[----:B----4-:R4:W-:Y:S03]  /*0840*/  STS [R35], R14 ;  /* 0x0000000e23007388 */ /* 0x0109e60000000800 */
.L_x_4:
[----:B0123--:R-:W-:Y:S05]  /*0850*/  BSYNC.RECONVERGENT B1 ;  /* 0x0000000000017941 */ /* 0x00ffea0003800200 */
.L_x_3:
[----:B------:R-:W-:Y:S01]  /*0860*/  ISETP.GE.U32.AND P0, PT, R10, 0x3, PT ;  /* 0x000000030a00780c */ /* 0x000fe20003f06070 */
[----:B------:R-:W-:Y:S01]  /*0870*/  BSSY.RECONVERGENT B1, `(.L_x_5) ;  /* 0x0000048000017945 */ /* 0x000fe20003800200 */
[----:B------:R-:W-:-:S11]  /*0880*/  ISETP.NE.AND P2, PT, R2, RZ, PT ;  /* 0x000000ff0200720c */ /* 0x000fd60003f45270 */
[----:B------:R-:W-:Y:S05]  /*0890*/  @!P0 BRA `(.L_x_6) ;  /* 0x0000000400148947 */ /* 0x000fea0003800000 */
[C-C-:B------:R-:W-:Y:S01]  /*08a0*/  IMAD R16, R6.reuse, 0x2, R18.reuse ;  /* 0x0000000206107824 */ /* 0x140fe200078e0212 */
[C---:B------:R-:W-:Y:S01]  /*08b0*/  IADD3 R45, PT, PT, R6.reuse, R18, RZ ;  /* 0x00000012062d7210 */ /* 0x040fe20007ffe0ff */
[----:B----4-:R-:W-:-:S07]  /*08c0*/  IMAD R14, R6, 0x3, R18 ;  /* 0x00000003060e7824 */ /* 0x010fce00078e0212 */
.L_x_7:
[----:B------:R-:W-:Y:S01]  /*08d0*/  LOP3.LUT R36, R18, 0x7, RZ, 0xc0, !PT ;  /* 0x0000000712247812 */ /* 0x000fe200078ec0ff */
[----:B0-----:R-:W-:Y:S01]  /*08e0*/  IMAD.MOV.U32 R30, RZ, RZ, RZ ;  /* 0x000000ffff1e7224 */ /* 0x001fe200078e00ff */
[----:B------:R-:W-:Y:S02]  /*08f0*/  SHF.R.U32.HI R24, RZ, 0x3, R18 ;  /* 0x00000003ff187819 */ /* 0x000fe40000011612 */
[----:B------:R-:W-:Y:S01]  /*0900*/  LOP3.LUT R26, R45, 0x7, RZ, 0xc0, !PT ;  /* 0x000000072d1a7812 */ /* 0x000fe200078ec0ff */
[----:B------:R-:W-:Y:S01]  /*0910*/  VIADD R22, R36, UR4 ;  /* 0x0000000424167c36 */ /* 0x000fe20008000000 */
[----:B------:R-:W-:Y:S01]  /*0920*/  SHF.R.U32.HI R28, RZ, 0x3, R45 ;  /* 0x00000003ff1c7819 */ /* 0x000fe2000001162d */
[----:B------:R-:W-:Y:S01]  /*0930*/  VIADD R33, R24, UR5 ;  /* 0x0000000518217c36 */ /* 0x000fe20008000000 */
[----:B------:R-:W-:Y:S02]  /*0940*/  IADD3 R20, PT, PT, R26, UR4, RZ ;  /* 0x000000041a147c10 */ /* 0x000fe4000fffe0ff */
[----:B------:R-:W-:Y:S01]  /*0950*/  ISETP.GE.AND P0, PT, R22, UR10, PT ;  /* 0x0000000a16007c0c */ /* 0x000fe2000bf06270 */
[----:B------:R-:W-:Y:S01]  /*0960*/  VIADD R38, R28, UR5 ;  /* 0x000000051c267c36 */ /* 0x000fe20008000000 */
[----:B------:R-:W-:-:S02]  /*0970*/  ISETP.GE.AND P1, PT, R20, UR10, PT ;  /* 0x0000000a14007c0c */ /* 0x000fc4000bf26270 */
[----:B------:R-:W-:Y:S02]  /*0980*/  ISETP.GE.OR P0, PT, R33, UR11, P0 ;  /* 0x0000000b21007c0c */ /* 0x000fe40008706670 */
[----:B------:R-:W-:-:S11]  /*0990*/  ISETP.GE.OR P1, PT, R38, UR11, P1 ;  /* 0x0000000b26007c0c */ /* 0x000fd60008f26670 */
[----:B------:R-:W0:Y:S01]  /*09a0*/  @!P0 LDC.64 R34, c[0x0][0x380] ;  /* 0x0000e000ff228b82 */ /* 0x000e220000000a00 */
[----:B------:R-:W-:Y:S01]  /*09b0*/  @!P0 IMAD R33, R33, UR10, R22 ;  /* 0x0000000a21218c24 */ /* 0x000fe2000f8e0216 */
[----:B------:R-:W-:Y:S01]  /*09c0*/  LOP3.LUT R22, R16, 0x7, RZ, 0xc0, !PT ;  /* 0x0000000710167812 */ /* 0x000fe200078ec0ff */
[----:B------:R-:W-:Y:S01]  /*09d0*/  @!P1 IMAD R42, R38, UR10, R20 ;  /* 0x0000000a262a9c24 */ /* 0x000fe2000f8e0214 */
[----:B------:R-:W-:Y:S02]  /*09e0*/  SHF.R.U32.HI R20, RZ, 0x3, R16 ;  /* 0x00000003ff147819 */ /* 0x000fe40000011610 */
[----:B------:R-:W-:-:S03]  /*09f0*/  IADD3 R38, PT, PT, R22, UR4, RZ ;  /* 0x0000000416267c10 */ /* 0x000fc6000fffe0ff */
[----:B------:R-:W-:Y:S02]  /*0a00*/  VIADD R40, R20, UR5 ;  /* 0x0000000514287c36 */ /* 0x000fe40008000000 */
[----:B0-----:R-:W-:Y:S02]  /*0a10*/  @!P0 IMAD.WIDE.U32 R34, R33, 0x4, R34 ;  /* 0x0000000421228825 */ /* 0x001fe400078e0022 */
[----:B------:R-:W0:Y:S03]  /*0a20*/  @!P1 LDC.64 R32, c[0x0][0x380] ;  /* 0x0000e000ff209b82 */ /* 0x000e260000000a00 */
[----:B------:R0:W2:Y:S01]  /*0a30*/  @!P0 LDG.E R30, desc[UR8][R34.64] ;  /* 0x00000008221e8981 */ /* 0x0000a2000c1e1900 */
[----:B------:R-:W-:-:S04]  /*0a40*/  ISETP.GE.AND P0, PT, R38, UR10, PT ;  /* 0x0000000a26007c0c */ /* 0x000fc8000bf06270 */
[----:B------:R-:W-:Y:S01]  /*0a50*/  ISETP.GE.OR P0, PT, R40, UR11, P0 ;  /* 0x0000000b28007c0c */ /* 0x000fe20008706670 */
[----:B------:R-:W1:Y:S01]  /*0a60*/  S2UR UR7, SR_CgaCtaId ;  /* 0x00000000000779c3 */ /* 0x000e620000008800 */
[----:B0-----:R-:W-:-:S11]  /*0a70*/  @!P1 IMAD.WIDE.U32 R34, R42, 0x4, R32 ;  /* 0x000000042a229825 */ /* 0x001fd600078e0020 */
[----:B------:R-:W0:Y:S01]  /*0a80*/  @!P0 LDC.64 R32, c[0x0][0x380] ;  /* 0x0000e000ff208b82 */ /* 0x000e220000000a00 */
[----:B------:R-:W-:Y:S01]  /*0a90*/  UMOV UR6, 0x400 ;  /* 0x0000040000067882 */ /* 0x000fe20000000000 */
[----:B------:R-:W-:Y:S02]  /*0aa0*/  @!P0 IMAD R38, R40, UR10, R38 ;  /* 0x0000000a28268c24 */ /* 0x000fe4000f8e0226 */
[----:B------:R-:W-:Y:S01]  /*0ab0*/  IMAD.MOV.U32 R42, RZ, RZ, RZ ;  /* 0x000000ffff2a7224 */ /* 0x000fe200078e00ff */
[----:B-1----:R-:W-:-:S05]  /*0ac0*/  ULEA UR6, UR7, UR6, 0x18 ;  /* 0x0000000607067291 */ /* 0x002fca000f8ec0ff */
[----:B------:R1:W3:Y:S01]  /*0ad0*/  @!P1 LDG.E R42, desc[UR8][R34.64] ;  /* 0x00000008222a9981 */ /* 0x0002e2000c1e1900 */
[----:B------:R-:W-:Y:S02]  /*0ae0*/  LEA R40, R24, UR6, 0x5 ;  /* 0x0000000618287c11 */ /* 0x000fe4000f8e28ff */
[----:B------:R-:W-:Y:S01]  /*0af0*/  LOP3.LUT R24, R14, 0x7, RZ, 0xc0, !PT ;  /* 0x000000070e187812 */ /* 0x000fe200078ec0ff */
[----:B0-----:R-:W-:-:S04]  /*0b00*/  @!P0 IMAD.WIDE.U32 R32, R38, 0x4, R32 ;  /* 0x0000000426208825 */ /* 0x001fc800078e0020 */
[----:B------:R-:W-:Y:S01]  /*0b10*/  HFMA2 R38, -RZ, RZ, 0, 0 ;  /* 0x00000000ff267431 */ /* 0x000fe200000001ff */
[----:B-1----:R-:W-:Y:S01]  /*0b20*/  SHF.R.U32.HI R34, RZ, 0x3, R14 ;  /* 0x00000003ff227819 */ /* 0x002fe2000001160e */
[----:B------:R-:W-:Y:S02]  /*0b30*/  IMAD R35, R36, 0x4, R40 ;  /* 0x0000000424237824 */ /* 0x000fe400078e0228 */
[----:B------:R-:W-:Y:S01]  /*0b40*/  VIADD R40, R24, UR4 ;  /* 0x0000000418287c36 */ /* 0x000fe20008000000 */
[----:B------:R-:W-:Y:S01]  /*0b50*/  IADD3 R36, PT, PT, R34, UR5, RZ ;  /* 0x0000000522247c10 */ /* 0x000fe2000fffe0ff */
[----:B------:R0:W4:Y:S03]  /*0b60*/  @!P0 LDG.E R38, desc[UR8][R32.64] ;  /* 0x0000000820268981 */ /* 0x000126000c1e1900 */
[----:B------:R-:W-:Y:S02]  /*0b70*/  ISETP.GE.AND P0, PT, R40, UR10, PT ;  /* 0x0000000a28007c0c */ /* 0x000fe4000bf06270 */
[----:B------:R-:W-:-:S02]  /*0b80*/  LEA R28, R28, UR6, 0x5 ;  /* 0x000000061c1c7c11 */ /* 0x000fc4000f8e28ff */
[----:B------:R-:W-:-:S03]  /*0b90*/  ISETP.GE.OR P0, PT, R36, UR11, P0 ;  /* 0x0000000b24007c0c */ /* 0x000fc60008706670 */
[----:B------:R-:W-:-:S10]  /*0ba0*/  IMAD R26, R26, 0x4, R28 ;  /* 0x000000041a1a7824 */ /* 0x000fd400078e021c */
[----:B0-----:R-:W0:Y:S01]  /*0bb0*/  @!P0 LDC.64 R32, c[0x0][0x380] ;  /* 0x0000e000ff208b82 */ /* 0x001e220000000a00 */
[----:B------:R-:W-:-:S04]  /*0bc0*/  @!P0 IMAD R28, R36, UR10, R40 ;  /* 0x0000000a241c8c24 */ /* 0x000fc8000f8e0228 */
[----:B0-----:R-:W-:-:S04]  /*0bd0*/  @!P0 IMAD.WIDE.U32 R32, R28, 0x4, R32 ;  /* 0x000000041c208825 */ /* 0x001fc800078e0020 */
[----:B------:R-:W-:-:S06]  /*0be0*/  IMAD.MOV.U32 R28, RZ, RZ, RZ ;  /* 0x000000ffff1c7224 */ /* 0x000fcc00078e00ff */
[----:B------:R-:W5:Y:S01]  /*0bf0*/  @!P0 LDG.E R28, desc[UR8][R32.64] ;  /* 0x00000008201c8981 */ /* 0x000f62000c1e1900 */
[----:B------:R-:W-:Y:S01]  /*0c00*/  LEA R20, R20, UR6, 0x5 ;  /* 0x0000000614147c11 */ /* 0x000fe2000f8e28ff */
[----:B------:R-:W-:Y:S01]  /*0c10*/  IMAD R45, R6, 0x4, R45 ;  /* 0x00000004062d7824 */ /* 0x000fe200078e022d */
[----:B------:R-:W-:Y:S01]  /*0c20*/  LEA R34, R34, UR6, 0x5 ;  /* 0x0000000622227c11 */ /* 0x000fe2000f8e28ff */
[----:B------:R-:W-:Y:S01]  /*0c30*/  IMAD R14, R6, 0x4, R14 ;  /* 0x00000004060e7824 */ /* 0x000fe200078e020e */
[----:B------:R-:W-:Y:S02]  /*0c40*/  LEA R20, R22, R20, 0x2 ;  /* 0x0000001416147211 */ /* 0x000fe400078e10ff */
[----:B------:R-:W-:Y:S01]  /*0c50*/  IADD3 R18, PT, PT, R6, R18, R6 ;  /* 0x0000001206127210 */ /* 0x000fe20007ffe006 */
[----:B------:R-:W-:Y:S01]  /*0c60*/  IMAD R34, R24, 0x4, R34 ;  /* 0x0000000418227824 */ /* 0x000fe200078e0222 */
[C---:B------:R-:W-:Y:S02]  /*0c70*/  LEA R16, R6.reuse, R16, 0x2 ;  /* 0x0000001006107211 */ /* 0x040fe400078e10ff */
[----:B------:R-:W-:-:S04]  /*0c80*/  IADD3 R18, PT, PT, R6, R18, R6 ;  /* 0x0000001206127210 */ /* 0x000fc80007ffe006 */
[----:B------:R-:W-:Y:S01]  /*0c90*/  ISETP.GE.U32.AND P0, PT, R18, 0x200, PT ;  /* 0x000002001200780c */ /* 0x000fe20003f06070 */
[----:B--2---:R0:W-:Y:S04]  /*0ca0*/  STS [R35], R30 ;  /* 0x0000001e23007388 */ /* 0x0041e80000000800 */
[----:B---3--:R0:W-:Y:S04]  /*0cb0*/  STS [R26], R42 ;  /* 0x0000002a1a007388 */ /* 0x0081e80000000800 */
[----:B----4-:R0:W-:Y:S04]  /*0cc0*/  STS [R20], R38 ;  /* 0x0000002614007388 */ /* 0x0101e80000000800 */
[----:B-----5:R0:W-:Y:S01]  /*0cd0*/  STS [R34], R28 ;  /* 0x0000001c22007388 */ /* 0x0201e20000000800 */
[----:B------:R-:W-:Y:S05]  /*0ce0*/  @!P0 BRA `(.L_x_7) ;  /* 0xfffffff800f88947 */ /* 0x000fea000383ffff */
.L_x_6:
[----:B------:R-:W-:Y:S05]  /*0cf0*/  BSYNC.RECONVERGENT B1 ;  /* 0x0000000000017941 */ /* 0x000fea0003800200 */
.L_x_5:
[----:B------:R-:W-:Y:S01]  /*0d00*/  BSSY.RECONVERGENT B1, `(.L_x_8) ;  /* 0x0000040000017945 */ /* 0x000fe20003800200 */
[----:B0---4-:R-:W-:-:S03]  /*0d10*/  IMAD.MOV.U32 R35, RZ, RZ, R39 ;  /* 0x000000ffff237224 */ /* 0x011fc600078e0027 */
[----:B------:R-:W-:Y:S05]  /*0d20*/  @!P2 BRA `(.L_x_9) ;  /* 0x0000000000f4a947 */ /* 0x000fea0003800000 */
[----:B------:R-:W0:Y:S01]  /*0d30*/  LDC R14, c[0x0][0x39c] ;  /* 0x0000e700ff0e7b82 */ /* 0x000e220000000800 */
[----:B------:R-:W-:Y:S01]  /*0d40*/  LOP3.LUT R33, R39, 0x3f, RZ, 0xc0, !PT ;  /* 0x0000003f27217812 */ /* 0x000fe200078ec0ff */
[----:B------:R-:W-:Y:S01]  /*0d50*/  IMAD.MOV.U32 R20, RZ, RZ, RZ ;  /* 0x000000ffff147224 */ /* 0x000fe200078e00ff */
[----:B------:R-:W-:Y:S02]  /*0d60*/  SHF.R.U32.HI R24, RZ, 0x6, R39 ;  /* 0x00000006ff187819 */ /* 0x000fe40000011627 */
[----:B------:R-:W-:-:S03]  /*0d70*/  LEA R35, R8, R33, 0x6 ;  /* 0x0000002108237211 */ /* 0x000fc600078e30ff */
[----:B------:R-:W1:Y:S01]  /*0d80*/  LDC R16, c[0x0][0x3a0] ;  /* 0x0000e800ff107b82 */ /* 0x000e620000000800 */
[----:B------:R-:W-:Y:S01]  /*0d90*/  VIADD R45, R24, UR4 ;  /* 0x00000004182d7c36 */ /* 0x000fe20008000000 */
[----:B0-----:R-:W-:-:S04]  /*0da0*/  ISETP.GE.AND P0, PT, R35, R14, PT ;  /* 0x0000000e2300720c */ /* 0x001fc80003f06270 */
[----:B-1----:R-:W-:-:S13]  /*0db0*/  ISETP.GE.OR P0, PT, R45, R16, P0 ;  /* 0x000000102d00720c */ /* 0x002fda0000706670 */
[----:B------:R-:W0:Y:S01]  /*0dc0*/  @!P0 LDC.64 R32, c[0x0][0x388] ;  /* 0x0000e200ff208b82 */ /* 0x000e220000000a00 */
[----:B------:R-:W-:-:S04]  /*0dd0*/  @!P0 IMAD R35, R45, R14, R35 ;  /* 0x0000000e2d238224 */ /* 0x000fc800078e0223 */
[----:B0-----:R-:W-:-:S05]  /*0de0*/  @!P0 IMAD.WIDE R32, R35, 0x4, R32 ;  /* 0x0000000423208825 */ /* 0x001fca00078e0220 */
[----:B------:R-:W2:Y:S01]  /*0df0*/  @!P0 LDG.E R20, desc[UR8][R32.64] ;  /* 0x0000000820148981 */ /* 0x000ea2000c1e1900 */
[----:B------:R-:W-:Y:S01]  /*0e00*/  MOV R18, 0x400 ;  /* 0x0000040000127802 */ /* 0x000fe20000000f00 */
[----:B------:R-:W-:Y:S01]  /*0e10*/  IMAD.SHL.U32 R22, R39, 0x4, RZ ;  /* 0x0000000427167824 */ /* 0x000fe200078e00ff */
[----:B------:R-:W-:Y:S01]  /*0e20*/  ISETP.NE.AND P0, PT, R2, 0x1, PT ;  /* 0x000000010200780c */ /* 0x000fe20003f05270 */
[----:B------:R-:W0:Y:S01]  /*0e30*/  S2R R35, SR_CgaCtaId ;  /* 0x0000000000237919 */ /* 0x000e220000008800 */
[----:B------:R-:W-:-:S04]  /*0e40*/  IADD3 R18, PT, PT, R18, 0x800, RZ ;  /* 0x0000080012127810 */ /* 0x000fc80007ffe0ff */
[----:B0-----:R-:W-:Y:S02]  /*0e50*/  LEA R18, R35, R18, 0x18 ;  /* 0x0000001223127211 */ /* 0x001fe400078ec0ff */
[----:B------:R-:W-:-:S03]  /*0e60*/  LOP3.LUT R35, R22, 0xfc, RZ, 0xc0, !PT ;  /* 0x000000fc16237812 */ /* 0x000fc600078ec0ff */
[----:B------:R-:W-:-:S05]  /*0e70*/  IMAD R22, R24, 0x100, R18 ;  /* 0x0000010018167824 */ /* 0x000fca00078e0212 */
[----:B------:R-:W-:Y:S01]  /*0e80*/  IADD3 R45, PT, PT, R22, R35, RZ ;  /* 0x00000023162d7210 */ /* 0x000fe20007ffe0ff */
[----:B------:R-:W-:-:S04]  /*0e90*/  IMAD.MOV.U32 R35, RZ, RZ, R37 ;  /* 0x000000ffff237224 */ /* 0x000fc800078e0025 */
[----:B--2---:R0:W-:Y:S01]  /*0ea0*/  STS [R45], R20 ;  /* 0x000000142d007388 */ /* 0x0041e20000000800 */
[----:B------:R-:W-:Y:S05]  /*0eb0*/  @!P0 BRA `(.L_x_9) ;  /* 0x0000000000908947 */ /* 0x000fea0003800000 */
[----:B------:R-:W-:Y:S01]  /*0ec0*/  LOP3.LUT R33, R37, 0x3f, RZ, 0xc0, !PT ;  /* 0x0000003f25217812 */ /* 0x000fe200078ec0ff */
[----:B0-----:R-:W-:Y:S01]  /*0ed0*/  IMAD.MOV.U32 R20, RZ, RZ, RZ ;  /* 0x000000ffff147224 */ /* 0x001fe200078e00ff */
[----:B------:R-:W-:-:S03]  /*0ee0*/  SHF.R.U32.HI R22, RZ, 0x6, R37 ;  /* 0x00000006ff167819 */ /* 0x000fc60000011625 */
[----:B------:R-:W-:Y:S01]  /*0ef0*/  IMAD R35, R8, 0x40, R33 ;  /* 0x0000004008237824 */ /* 0x000fe200078e0221 */
[----:B------:R-:W-:-:S04]  /*0f00*/  IADD3 R45, PT, PT, R22, UR4, RZ ;  /* 0x00000004162d7c10 */ /* 0x000fc8000fffe0ff */
[----:B------:R-:W-:-:S04]  /*0f10*/  ISETP.GE.AND P0, PT, R35, R14, PT ;  /* 0x0000000e2300720c */ /* 0x000fc80003f06270 */
[----:B------:R-:W-:-:S13]  /*0f20*/  ISETP.GE.OR P0, PT, R45, R16, P0 ;  /* 0x000000102d00720c */ /* 0x000fda0000706670 */
[----:B------:R-:W0:Y:S01]  /*0f30*/  @!P0 LDC.64 R32, c[0x0][0x388] ;  /* 0x0000e200ff208b82 */ /* 0x000e220000000a00 */
[----:B------:R-:W-:-:S04]  /*0f40*/  @!P0 IMAD R35, R45, R14, R35 ;  /* 0x0000000e2d238224 */ /* 0x000fc800078e0223 */
[----:B0-----:R-:W-:-:S05]  /*0f50*/  @!P0 IMAD.WIDE R32, R35, 0x4, R32 ;  /* 0x0000000423208825 */ /* 0x001fca00078e0220 */
[----:B------:R-:W2:Y:S01]  /*0f60*/  @!P0 LDG.E R20, desc[UR8][R32.64] ;  /* 0x0000000820148981 */ /* 0x000ea2000c1e1900 */
[----:B------:R-:W-:Y:S01]  /*0f70*/  IMAD.SHL.U32 R35, R37, 0x4, RZ ;  /* 0x0000000425237824 */ /* 0x000fe200078e00ff */
[----:B------:R-:W-:Y:S02]  /*0f80*/  LEA R22, R22, R18, 0x8 ;  /* 0x0000001216167211 */ /* 0x000fe400078e40ff */
[----:B------:R-:W-:Y:S02]  /*0f90*/  ISETP.NE.AND P0, PT, R2, 0x2, PT ;  /* 0x000000020200780c */ /* 0x000fe40003f05270 */
[----:B------:R-:W-:-:S05]  /*0fa0*/  LOP3.LUT R35, R35, 0xfc, RZ, 0xc0, !PT ;  /* 0x000000fc23237812 */ /* 0x000fca00078ec0ff */
[----:B------:R-:W-:Y:S02]  /*0fb0*/  IMAD.IADD R37, R22, 0x1, R35 ;  /* 0x0000000116257824 */ /* 0x000fe400078e0223 */
[----:B------:R-:W-:-:S03]  /*0fc0*/  IMAD.MOV.U32 R35, RZ, RZ, R43 ;  /* 0x000000ffff237224 */ /* 0x000fc600078e002b */
[----:B--2---:R1:W-:Y:S01]  /*0fd0*/  STS [R37], R20 ;  /* 0x0000001425007388 */ /* 0x0043e20000000800 */
[----:B------:R-:W-:Y:S05]  /*0fe0*/  @!P0 BRA `(.L_x_9) ;  /* 0x0000000000448947 */ /* 0x000fea0003800000 */
[----:B------:R-:W-:Y:S01]  /*0ff0*/  LOP3.LUT R33, R43, 0x3f, RZ, 0xc0, !PT ;  /* 0x0000003f2b217812 */ /* 0x000fe200078ec0ff */
[----:B------:R-:W-:Y:S01]  /*1000*/  IMAD.MOV.U32 R2, RZ, RZ, RZ ;  /* 0x000000ffff027224 */ /* 0x000fe200078e00ff */
[----:B------:R-:W-:Y:S02]  /*1010*/  SHF.R.U32.HI R45, RZ, 0x6, R43 ;  /* 0x00000006ff2d7819 */ /* 0x000fe4000001162b */
[----:B------:R-:W-:-:S03]  /*1020*/  LEA R35, R8, R33, 0x6 ;  /* 0x0000002108237211 */ /* 0x000fc600078e30ff */
[----:B-1----:R-:W-:Y:S01]  /*1030*/  VIADD R37, R45, UR4 ;  /* 0x000000042d257c36 */ /* 0x002fe20008000000 */
[----:B------:R-:W-:-:S04]  /*1040*/  ISETP.GE.AND P0, PT, R35, R14, PT ;  /* 0x0000000e2300720c */ /* 0x000fc80003f06270 */
[----:B------:R-:W-:-:S13]  /*1050*/  ISETP.GE.OR P0, PT, R37, R16, P0 ;  /* 0x000000102500720c */ /* 0x000fda0000706670 */
[----:B------:R-:W0:Y:S01]  /*1060*/  @!P0 LDC.64 R32, c[0x0][0x388] ;  /* 0x0000e200ff208b82 */ /* 0x000e220000000a00 */
[----:B------:R-:W-:-:S04]  /*1070*/  @!P0 IMAD R35, R37, R14, R35 ;  /* 0x0000000e25238224 */ /* 0x000fc800078e0223 */
[----:B0-----:R-:W-:-:S05]  /*1080*/  @!P0 IMAD.WIDE R32, R35, 0x4, R32 ;  /* 0x0000000423208825 */ /* 0x001fca00078e0220 */
[----:B------:R-:W2:Y:S01]  /*1090*/  @!P0 LDG.E R2, desc[UR8][R32.64] ;  /* 0x0000000820028981 */ /* 0x000ea2000c1e1900 */
[----:B------:R-:W-:Y:S01]  /*10a0*/  SHF.L.U32 R35, R43, 0x2, RZ ;  /* 0x000000022b237819 */ /* 0x000fe200000006ff */
[----:B------:R-:W-:-:S03]  /*10b0*/  IMAD R18, R45, 0x100, R18 ;  /* 0x000001002d127824 */ /* 0x000fc600078e0212 */
[----:B------:R-:W-:-:S04]  /*10c0*/  LOP3.LUT R35, R35, 0xfc, RZ, 0xc0, !PT ;  /* 0x000000fc23237812 */ /* 0x000fc800078ec0ff */
[----:B------:R-:W-:Y:S01]  /*10d0*/  IADD3 R37, PT, PT, R18, R35, RZ ;  /* 0x0000002312257210 */ /* 0x000fe20007ffe0ff */
[----:B------:R-:W-:-:S04]  /*10e0*/  IMAD.MOV.U32 R35, RZ, RZ, R4 ;  /* 0x000000ffff237224 */ /* 0x000fc800078e0004 */
[----:B--2---:R2:W-:Y:S03]  /*10f0*/  STS [R37], R2 ;  /* 0x0000000225007388 */ /* 0x0045e60000000800 */
.L_x_9:
[----:B------:R-:W-:Y:S05]  /*1100*/  BSYNC.RECONVERGENT B1 ;  /* 0x0000000000017941 */ /* 0x000fea0003800200 */
.L_x_8:
[----:B------:R-:W-:-:S13]  /*1110*/  ISETP.GE.U32.AND P0, PT, R10, 0x3, PT ;  /* 0x000000030a00780c */ /* 0x000fda0003f06070 */
[----:B------:R-:W-:Y:S05]  /*1120*/  @!P0 BRA `(.L_x_2) ;  /* 0x0000000400088947 */ /* 0x000fea0003800000 */
.L_x_10:
[----:B------:R-:W-:Y:S01]  /*1130*/  LOP3.LUT R22, R35, 0x3f, RZ, 0xc0, !PT ;  /* 0x0000003f23167812 */ /* 0x000fe200078ec0ff */
[----:B0-----:R-:W-:Y:S01]  /*1140*/  IMAD.MOV.U32 R24, RZ, RZ, RZ ;  /* 0x000000ffff187224 */ /* 0x001fe200078e00ff */
[----:B------:R-:W-:Y:S02]  /*1150*/  SHF.R.U32.HI R4, RZ, 0x6, R35 ;  /* 0x00000006ff047819 */ /* 0x000fe40000011623 */
[----:B--2---:R-:W-:Y:S02]  /*1160*/  LEA R2, R8, R22, 0x6 ;  /* 0x0000001608027211 */ /* 0x004fe400078e30ff */
[----:B------:R-:W-:Y:S01]  /*1170*/  IADD3 R35, PT, PT, R6, R35, RZ ;  /* 0x0000002306237210 */ /* 0x000fe20007ffe0ff */
[----:B-1----:R-:W-:Y:S01]  /*1180*/  VIADD R37, R4, UR4 ;  /* 0x0000000404257c36 */ /* 0x002fe20008000000 */
[----:B------:R-:W-:Y:S02]  /*1190*/  ISETP.GE.AND P0, PT, R2, UR12, PT ;  /* 0x0000000c02007c0c */ /* 0x000fe4000bf06270 */
[----:B0-----:R-:W-:Y:S01]  /*11a0*/  LOP3.LUT R20, R35, 0x3f, RZ, 0xc0, !PT ;  /* 0x0000003f23147812 */ /* 0x001fe200078ec0ff */
[----:B------:R-:W-:Y:S01]  /*11b0*/  IMAD.IADD R45, R6, 0x1, R35 ;  /* 0x00000001062d7824 */ /* 0x000fe200078e0223 */
[----:B------:R-:W-:-:S02]  /*11c0*/  ISETP.GE.OR P0, PT, R37, UR13, P0 ;  /* 0x0000000d25007c0c */ /* 0x000fc40008706670 */
[----:B------:R-:W-:Y:S01]  /*11d0*/  SHF.R.U32.HI R14, RZ, 0x6, R35 ;  /* 0x00000006ff0e7819 */ /* 0x000fe20000011623 */
[----:B------:R-:W-:Y:S01]  /*11e0*/  IMAD.IADD R43, R6, 0x1, R45 ;  /* 0x00000001062b7824 */ /* 0x000fe200078e022d */
[----:B------:R-:W-:Y:S02]  /*11f0*/  LOP3.LUT R18, R45, 0x3f, RZ, 0xc0, !PT ;  /* 0x0000003f2d127812 */ /* 0x000fe400078ec0ff */
[C---:B------:R-:W-:Y:S02]  /*1200*/  LEA R34, R8.reuse, R20, 0x6 ;  /* 0x0000001408227211 */ /* 0x040fe400078e30ff */
[----:B------:R-:W-:Y:S01]  /*1210*/  SHF.R.U32.HI R16, RZ, 0x6, R43 ;  /* 0x00000006ff107819 */ /* 0x000fe2000001162b */
[----:B------:R-:W-:Y:S01]  /*1220*/  IMAD R30, R8, 0x40, R18 ;  /* 0x00000040081e7824 */ /* 0x000fe200078e0212 */
[----:B------:R-:W-:Y:S02]  /*1230*/  IADD3 R38, PT, PT, R14, UR4, RZ ;  /* 0x000000040e267c10 */ /* 0x000fe4000fffe0ff */
[----:B------:R-:W-:Y:S01]  /*1240*/  IADD3 R28, PT, PT, R16, UR4, RZ ;  /* 0x00000004101c7c10 */ /* 0x000fe2000fffe0ff */
[----:B------:R-:W0:Y:S01]  /*1250*/  @!P0 LDC.64 R32, c[0x0][0x388] ;  /* 0x0000e200ff208b82 */ /* 0x000e220000000a00 */
[----:B------:R-:W-:Y:S01]  /*1260*/  @!P0 IMAD R37, R37, UR12, R2 ;  /* 0x0000000c25258c24 */ /* 0x000fe2000f8e0202 */
[----:B------:R-:W-:-:S02]  /*1270*/  SHF.R.U32.HI R2, RZ, 0x6, R45 ;  /* 0x00000006ff027819 */ /* 0x000fc4000001162d */
[----:B------:R-:W-:Y:S02]  /*1280*/  LOP3.LUT R45, R43, 0x3f, RZ, 0xc0, !PT ;  /* 0x0000003f2b2d7812 */ /* 0x000fe400078ec0ff */
[----:B------:R-:W-:Y:S01]  /*1290*/  ISETP.GE.AND P1, PT, R34, UR12, PT ;  /* 0x0000000c22007c0c */ /* 0x000fe2000bf26270 */
[----:B------:R-:W-:Y:S01]  /*12a0*/  VIADD R35, R2, UR4 ;  /* 0x0000000402237c36 */ /* 0x000fe20008000000 */
[----:B------:R-:W-:Y:S02]  /*12b0*/  LEA R26, R8, R45, 0x6 ;  /* 0x0000002d081a7211 */ /* 0x000fe400078e30ff */
[----:B------:R-:W-:Y:S02]  /*12c0*/  ISETP.GE.AND P2, PT, R30, UR12, PT ;  /* 0x0000000c1e007c0c */ /* 0x000fe4000bf46270 */
[----:B------:R-:W-:Y:S02]  /*12d0*/  ISETP.GE.AND P3, PT, R26, UR12, PT ;  /* 0x0000000c1a007c0c */ /* 0x000fe4000bf66270 */
[----:B------:R-:W-:-:S02]  /*12e0*/  ISETP.GE.OR P1, PT, R38, UR13, P1 ;  /* 0x0000000d26007c0c */ /* 0x000fc40008f26670 */
[----:B------:R-:W-:Y:S02]  /*12f0*/  ISETP.GE.OR P3, PT, R28, UR13, P3 ;  /* 0x0000000d1c007c0c */ /* 0x000fe40009f66670 */
[----:B------:R-:W-:Y:S01]  /*1300*/  ISETP.GE.OR P2, PT, R35, UR13, P2 ;  /* 0x0000000d23007c0c */ /* 0x000fe20009746670 */
[----:B0-----:R-:W-:-:S08]  /*1310*/  @!P0 IMAD.WIDE R32, R37, 0x4, R32 ;  /* 0x0000000425208825 */ /* 0x001fd000078e0220 */
[----:B------:R-:W0:Y:S01]  /*1320*/  @!P1 LDC.64 R36, c[0x0][0x388] ;  /* 0x0000e200ff249b82 */ /* 0x000e220000000a00 */
[----:B------:R1:W2:Y:S01]  /*1330*/  @!P0 LDG.E R24, desc[UR8][R32.64] ;  /* 0x0000000820188981 */ /* 0x0002a2000c1e1900 */
[----:B------:R-:W-:Y:S02]  /*1340*/  @!P1 IMAD R38, R38, UR12, R34 ;  /* 0x0000000c26269c24 */ /* 0x000fe4000f8e0222 */
[----:B------:R-:W-:Y:S02]  /*1350*/  @!P2 IMAD R30, R35, UR12, R30 ;  /* 0x0000000c231eac24 */ /* 0x000fe4000f8e021e */
[----:B------:R-:W-:Y:S02]  /*1360*/  @!P3 IMAD R28, R28, UR12, R26 ;  /* 0x0000000c1c1cbc24 */ /* 0x000fe4000f8e021a */
[----:B------:R-:W3:Y:S01]  /*1370*/  @!P2 LDC.64 R34, c[0x0][0x388] ;  /* 0x0000e200ff22ab82 */ /* 0x000ee20000000a00 */
[----:B------:R-:W-:-:S07]  /*1380*/  MOV R26, RZ ;  /* 0x000000ff001a7202 */ /* 0x000fce0000000f00 */
[----:B-1----:R-:W1:Y:S01]  /*1390*/  @!P3 LDC.64 R32, c[0x0][0x388] ;  /* 0x0000e200ff20bb82 */ /* 0x002e620000000a00 */
[----:B0-----:R-:W-:-:S05]  /*13a0*/  @!P1 IMAD.WIDE R36, R38, 0x4, R36 ;  /* 0x0000000426249825 */ /* 0x001fca00078e0224 */
[----:B------:R-:W4:Y:S01]  /*13b0*/  @!P1 LDG.E R26, desc[UR8][R36.64] ;  /* 0x00000008241a9981 */ /* 0x000f22000c1e1900 */
[----:B---3--:R-:W-:-:S04]  /*13c0*/  @!P2 IMAD.WIDE R34, R30, 0x4, R34 ;  /* 0x000000041e22a825 */ /* 0x008fc800078e0222 */
[----:B------:R-:W-:Y:S02]  /*13d0*/  IMAD.MOV.U32 R30, RZ, RZ, RZ ;  /* 0x000000ffff1e7224 */ /* 0x000fe400078e00ff */
[----:B-1----:R-:W-:-:S04]  /*13e0*/  @!P3 IMAD.WIDE R32, R28, 0x4, R32 ;  /* 0x000000041c20b825 */ /* 0x002fc800078e0220 */
[----:B------:R-:W-:Y:S01]  /*13f0*/  HFMA2 R28, -RZ, RZ, 0, 0 ;  /* 0x00000000ff1c7431 */ /* 0x000fe200000001ff */
[----:B------:R0:W3:Y:S05]  /*1400*/  @!P2 LDG.E R30, desc[UR8][R34.64] ;  /* 0x00000008221ea981 */ /* 0x0000ea000c1e1900 */
[----:B------:R1:W5:Y:S01]  /*1410*/  @!P3 LDG.E R28, desc[UR8][R32.64] ;  /* 0x00000008201cb981 */ /* 0x000362000c1e1900 */
[----:B------:R-:W1:Y:S01]  /*1420*/  S2UR UR7, SR_CgaCtaId ;  /* 0x00000000000779c3 */ /* 0x000e620000008800 */
[----:B------:R-:W-:Y:S01]  /*1430*/  UMOV UR6, 0x400 ;  /* 0x0000040000067882 */ /* 0x000fe20000000000 */
[----:B0-----:R-:W-:Y:S01]  /*1440*/  IMAD.IADD R35, R6, 0x1, R43 ;  /* 0x0000000106237824 */ /* 0x001fe200078e022b */
[----:B------:R-:W-:-:S04]  /*1450*/  UIADD3 UR6, UPT, UPT, UR6, 0x800, URZ ;  /* 0x0000080006067890 */ /* 0x000fc8000fffe0ff */
[----:B------:R-:W-:Y:S01]  /*1460*/  ISETP.GE.U32.AND P0, PT, R35, 0x200, PT ;  /* 0x000002002300780c */ /* 0x000fe20003f06070 */
[----:B-1----:R-:W-:-:S06]  /*1470*/  ULEA UR6, UR7, UR6, 0x18 ;  /* 0x0000000607067291 */ /* 0x002fcc000f8ec0ff */
[----:B------:R-:W-:Y:S02]  /*1480*/  LEA R37, R4, UR6, 0x8 ;  /* 0x0000000604257c11 */ /* 0x000fe4000f8e40ff */
[----:B------:R-:W-:Y:S02]  /*1490*/  LEA R14, R14, UR6, 0x8 ;  /* 0x000000060e0e7c11 */ /* 0x000fe4000f8e40ff */
[----:B------:R-:W-:Y:S01]  /*14a0*/  LEA R2, R2, UR6, 0x8 ;  /* 0x0000000602027c11 */ /* 0x000fe2000f8e40ff */
[----:B------:R-:W-:Y:S01]  /*14b0*/  IMAD R37, R22, 0x4, R37 ;  /* 0x0000000416257824 */ /* 0x000fe200078e0225 */
[----:B------:R-:W-:Y:S02]  /*14c0*/  LEA R16, R16, UR6, 0x8 ;  /* 0x0000000610107c11 */ /* 0x000fe4000f8e40ff */
[----:B------:R-:W-:Y:S01]  /*14d0*/  LEA R14, R20, R14, 0x2 ;  /* 0x0000000e140e7211 */ /* 0x000fe200078e10ff */
[----:B------:R-:W-:Y:S01]  /*14e0*/  IMAD R33, R18, 0x4, R2 ;  /* 0x0000000412217824 */ /* 0x000fe200078e0202 */
[----:B------:R-:W-:Y:S01]  /*14f0*/  LEA R45, R45, R16, 0x2 ;  /* 0x000000102d2d7211 */ /* 0x000fe200078e10ff */
[----:B--2---:R0:W-:Y:S04]  /*1500*/  STS [R37], R24 ;  /* 0x0000001825007388 */ /* 0x0041e80000000800 */
[----:B----4-:R0:W-:Y:S04]  /*1510*/  STS [R14], R26 ;  /* 0x0000001a0e007388 */ /* 0x0101e80000000800 */
[----:B---3--:R0:W-:Y:S04]  /*1520*/  STS [R33], R30 ;  /* 0x0000001e21007388 */ /* 0x0081e80000000800 */
[----:B-----5:R0:W-:Y:S01]  /*1530*/  STS [R45], R28 ;  /* 0x0000001c2d007388 */ /* 0x0201e20000000800 */
[----:B------:R-:W-:Y:S05]  /*1540*/  @!P0 BRA `(.L_x_10) ;  /* 0xfffffff800f88947 */ /* 0x000fea000383ffff */
.L_x_2:
[----:B0123--:R-:W-:Y:S05]  /*1550*/  BSYNC.RECONVERGENT B0 ;  /* 0x0000000000007941 */ /* 0x00ffea0003800200 */
.L_x_1:
[----:B------:R-:W0:Y:S01]  /*1560*/  S2R R4, SR_TID.Y ;  /* 0x0000000000047919 */ /* 0x000e220000002200 */
[----:B------:R-:W-:Y:S01]  /*1570*/  HFMA2 R33, -RZ, RZ, 0, 0 ;  /* 0x00000000ff217431 */ /* 0x000fe200000001ff */
[----:B------:R-:W-:Y:S01]  /*1580*/  UPLOP3.LUT UP0, UPT, UPT, UPT, UPT, 0x80, 0x8 ;  /* 0x000000000008789c */ /* 0x000fe20003f0f070 */
[----:B------:R-:W-:Y:S01]  /*1590*/  BAR.SYNC.DEFER_BLOCKING 0x0 ;  /* 0x0000000000007b1d */ /* 0x000fe20000010000 */
[----:B0-----:R-:W-:-:S13]  /*15a0*/  ISETP.GT.U32.AND P0, PT, R4, 0xf, PT ;  /* 0x0000000f0400780c */ /* 0x001fda0003f04070 */
.L_x_11:
[----:B------:R-:W0:Y:S01]  /*15b0*/  S2R R35, SR_CgaCtaId ;  /* 0x0000000000237919 */ /* 0x000e220000008800 */
[----:B------:R-:W-:Y:S01]  /*15c0*/  MOV R2, 0x400 ;  /* 0x0000040000027802 */ /* 0x000fe20000000f00 */
[----:B------:R-:W-:Y:S01]  /*15d0*/  IMAD.MOV.U32 R28, RZ, RZ, RZ ;  /* 0x000000ffff1c7224 */ /* 0x000fe200078e00ff */
[----:B------:R-:W-:Y:S01]  /*15e0*/  LEA R14, R33, R12, 0x2 ;  /* 0x0000000c210e7211 */ /* 0x000fe200078e10ff */
[----:B------:R-:W-:Y:S01]  /*15f0*/  IMAD.MOV.U32 R26, RZ, RZ, RZ ;  /* 0x000000ffff1a7224 */ /* 0x000fe200078e00ff */
[----:B------:R-:W-:Y:S01]  /*1600*/  ISETP.GT.U32.AND P1, PT, R0, 0xf, PT ;  /* 0x0000000f0000780c */ /* 0x000fe20003f24070 */
[----:B------:R-:W-:Y:S01]  /*1610*/  VIADD R2, R2, 0x800 ;  /* 0x0000080002027836 */ /* 0x000fe20000000000 */
[----:B------:R-:W-:Y:S01]  /*1620*/  MOV R18, RZ ;  /* 0x000000ff00127202 */ /* 0x000fe20000000f00 */
[----:B------:R-:W-:Y:S01]  /*1630*/  IMAD.MOV.U32 R22, RZ, RZ, RZ ;  /* 0x000000ffff167224 */ /* 0x000fe200078e00ff */
[----:B------:R-:W-:Y:S01]  /*1640*/  MOV R24, RZ ;  /* 0x000000ff00187202 */ /* 0x000fe20000000f00 */
[----:B------:R-:W-:Y:S01]  /*1650*/  IMAD.MOV.U32 R20, RZ, RZ, RZ ;  /* 0x000000ffff147224 */ /* 0x000fe200078e00ff */
[----:B------:R-:W-:-:S02]  /*1660*/  CS2R R36, SRZ ;  /* 0x0000000000247805 */ /* 0x000fc4000001ff00 */
[----:B------:R-:W-:Y:S01]  /*1670*/  MOV R16, RZ ;  /* 0x000000ff00107202 */ /* 0x000fe20000000f00 */
[----:B------:R-:W-:Y:S01]  /*1680*/  IMAD.MOV.U32 R40, RZ, RZ, RZ ;  /* 0x000000ffff287224 */ /* 0x000fe200078e00ff */
[----:B------:R-:W-:Y:S01]  /*1690*/  MOV R38, RZ ;  /* 0x000000ff00267202 */ /* 0x000fe20000000f00 */
[----:B------:R-:W-:Y:S01]  /*16a0*/  UPLOP3.LUT UP1, UPT, UPT, UPT, UP0, 0x80, 0x8 ;  /* 0x000000000008789c */ /* 0x000fe20003f2f000 */
[----:B------:R-:W-:Y:S01]  /*16b0*/  MOV R44, RZ ;  /* 0x000000ff002c7202 */ /* 0x000fe20000000f00 */
[----:B------:R-:W-:Y:S01]  /*16c0*/  UPLOP3.LUT UP0, UPT, UPT, UPT, UPT, 0x40, 0x4 ;  /* 0x000000000004789c */ /* 0x000fe20003f0e870 */
[----:B0-----:R-:W-:-:S05]  /*16d0*/  LEA R2, R35, R2, 0x18 ;  /* 0x0000000223027211 */ /* 0x001fca00078ec0ff */
[----:B------:R-:W-:Y:S01]  /*16e0*/  IMAD R35, R33, 0x100, R2 ;  /* 0x0000010021237824 */ /* 0x000fe200078e0202 */
[----:B------:R-:W-:Y:S02]  /*16f0*/  CS2R R32, SRZ ;  /* 0x0000000000207805 */ /* 0x000fe4000001ff00 */
[----:B------:R-:W-:Y:S02]  /*1700*/  MOV R2, RZ ;  /* 0x000000ff00027202 */ /* 0x000fe40000000f00 */
[----:B------:R-:W-:Y:S02]  /*1710*/  LEA R30, R0, R35, 0x4 ;  /* 0x00000023001e7211 */ /* 0x000fe400078e20ff */
[----:B------:R-:W-:Y:S01]  /*1720*/  CS2R R34, SRZ ;  /* 0x0000000000227805 */ /* 0x000fe2000001ff00 */
[----:B------:R-:W-:Y:S01]  /*1730*/  @!P0 LDS.64 R32, [R14] ;  /* 0x000000000e208984 */ /* 0x000fe20000000a00 */
[----:B------:R-:W-:-:S03]  /*1740*/  ISETP.GT.U32.AND P0, PT, R4, 0xf, PT ;  /* 0x0000000f0400780c */ /* 0x000fc60003f04070 */
[----:B------:R-:W0:Y:S04]  /*1750*/  @!P1 LDS R28, [R30+0x4] ;  /* 0x000004001e1c9984 */ /* 0x000e280000000800 */
[----:B------:R-:W1:Y:S04]  /*1760*/  @!P1 LDS R18, [R30] ;  /* 0x000000001e129984 */ /* 0x000e680000000800 */
[----:B------:R-:W2:Y:S04]  /*1770*/  @!P1 LDS R2, [R30+0x8] ;  /* 0x000008001e029984 */ /* 0x000ea80000000800 */
[----:B------:R-:W3:Y:S04]  /*1780*/  @!P1 LDS R26, [R30+0xc] ;  /* 0x00000c001e1a9984 */ /* 0x000ee80000000800 */
[----:B------:R-:W4:Y:S04]  /*1790*/  @!P1 LDS R22, [R30+0x104] ;  /* 0x000104001e169984 */ /* 0x000f280000000800 */
[----:B------:R-:W5:Y:S04]  /*17a0*/  @!P0 LDS.64 R34, [R14+0x20] ;  /* 0x000020000e228984 */ /* 0x000f680000000a00 */
[----:B------:R-:W5:Y:S04]  /*17b0*/  @!P1 LDS R24, [R30+0x100] ;  /* 0x000100001e189984 */ /* 0x000f680000000800 */
[----:B------:R-:W5:Y:S04]  /*17c0*/  @!P1 LDS R20, [R30+0x108] ;  /* 0x000108001e149984 */ /* 0x000f680000000800 */
[----:B------:R-:W5:Y:S04]  /*17d0*/  @!P0 LDS.64 R36, [R14+0x40] ;  /* 0x000040000e248984 */ /* 0x000f680000000a00 */
[----:B------:R-:W5:Y:S01]  /*17e0*/  @!P1 LDS R16, [R30+0x10c] ;  /* 0x00010c001e109984 */ /* 0x000f620000000800 */
[----:B0-----:R-:W-:-:S03]  /*17f0*/  FFMA R23, R28, R32, R23 ;  /* 0x000000201c177223 */ /* 0x001fc60000000017 */
[----:B------:R-:W-:Y:S01]  /*1800*/  @!P1 LDS R40, [R30+0x300] ;  /* 0x000300001e289984 */ /* 0x000fe20000000800 */
[----:B-1----:R-:W-:-:S03]  /*1810*/  FFMA R25, R18, R32, R25 ;  /* 0x0000002012197223 */ /* 0x002fc60000000019 */
[----:B------:R-:W-:Y:S01]  /*1820*/  @!P1 LDS R38, [R30+0x20c] ;  /* 0x00020c001e269984 */ /* 0x000fe20000000800 */
[----:B--2---:R-:W-:-:S03]  /*1830*/  FFMA R43, R2, R32, R21 ;  /* 0x00000020022b7223 */ /* 0x004fc60000000015 */
[----:B------:R-:W-:Y:S01]  /*1840*/  @!P1 LDS R44, [R30+0x30c] ;  /* 0x00030c001e2c9984 */ /* 0x000fe20000000800 */
[----:B---3--:R-:W-:Y:S01]  /*1850*/  FFMA R45, R26, R32, R19 ;  /* 0x000000201a2d7223 */ /* 0x008fe20000000013 */
[-C--:B----4-:R-:W-:Y:S01]  /*1860*/  FFMA R32, R22, R33.reuse, R23 ;  /* 0x0000002116207223 */ /* 0x090fe20000000017 */
[-C--:B-----5:R-:W-:Y:S01]  /*1870*/  FFMA R23, R28, R34.reuse, R15 ;  /* 0x000000221c177223 */ /* 0x0a0fe2000000000f */
[-C--:B------:R-:W-:Y:S01]  /*1880*/  FFMA R17, R18, R34.reuse, R17 ;  /* 0x0000002212117223 */ /* 0x080fe20000000011 */
[----:B------:R-:W-:Y:S01]  /*1890*/  FFMA R21, R24, R33, R25 ;  /* 0x0000002118157223 */ /* 0x000fe20000000019 */
[-C--:B------:R-:W-:Y:S01]  /*18a0*/  FFMA R25, R2, R34.reuse, R13 ;  /* 0x0000002202197223 */ /* 0x080fe2000000000d */
[-C--:B------:R-:W-:Y:S01]  /*18b0*/  FFMA R13, R22, R35.reuse, R23 ;  /* 0x00000023160d7223 */ /* 0x080fe20000000017 */
[----:B------:R-:W-:Y:S01]  /*18c0*/  FFMA R15, R24, R35, R17 ;  /* 0x00000023180f7223 */ /* 0x000fe20000000011 */
[----:B------:R-:W-:Y:S01]  /*18d0*/  FFMA R19, R20, R33, R43 ;  /* 0x0000002114137223 */ /* 0x000fe2000000002b */
[----:B------:R-:W-:Y:S01]  /*18e0*/  FFMA R43, R26, R34, R11 ;  /* 0x000000221a2b7223 */ /* 0x000fe2000000000b */
[----:B------:R-:W-:Y:S01]  /*18f0*/  FFMA R11, R20, R35, R25 ;  /* 0x00000023140b7223 */ /* 0x000fe20000000019 */
[-C--:B------:R-:W-:Y:S01]  /*1900*/  FFMA R23, R2, R36.reuse, R5 ;  /* 0x0000002402177223 */ /* 0x080fe20000000005 */
[-C--:B------:R-:W-:Y:S01]  /*1910*/  FFMA R25, R18, R36.reuse, R9 ;  /* 0x0000002412197223 */ /* 0x080fe20000000009 */
[-C--:B------:R-:W-:Y:S01]  /*1920*/  FFMA R9, R28, R36.reuse, R7 ;  /* 0x000000241c097223 */ /* 0x080fe20000000007 */
[----:B------:R-:W-:Y:S01]  /*1930*/  FFMA R33, R16, R33, R45 ;  /* 0x0000002110217223 */ /* 0x000fe2000000002d */
[----:B------:R-:W-:Y:S01]  /*1940*/  FFMA R45, R26, R36, R3 ;  /* 0x000000241a2d7223 */ /* 0x000fe20000000003 */
[----:B------:R-:W-:Y:S01]  /*1950*/  FFMA R17, R16, R35, R43 ;  /* 0x0000002310117223 */ /* 0x000fe2000000002b */
[----:B------:R-:W-:Y:S01]  /*1960*/  FFMA R3, R20, R37, R23 ;  /* 0x0000002514037223 */ /* 0x000fe20000000017 */
[----:B------:R-:W-:Y:S01]  /*1970*/  CS2R R34, SRZ ;  /* 0x0000000000227805 */ /* 0x000fe2000001ff00 */
[----:B------:R-:W-:-:S02]  /*1980*/  IMAD.MOV.U32 R23, RZ, RZ, RZ ;  /* 0x000000ffff177224 */ /* 0x000fc400078e00ff */
[-C--:B------:R-:W-:Y:S01]  /*1990*/  FFMA R5, R22, R37.reuse, R9 ;  /* 0x0000002516057223 */ /* 0x080fe20000000009 */
[----:B------:R-:W-:Y:S01]  /*19a0*/  IMAD.MOV.U32 R36, RZ, RZ, RZ ;  /* 0x000000ffff247224 */ /* 0x000fe200078e00ff */
[----:B------:R-:W-:Y:S02]  /*19b0*/  MOV R9, RZ ;  /* 0x000000ff00097202 */ /* 0x000fe40000000f00 */
[----:B------:R-:W-:Y:S01]  /*19c0*/  CS2R R42, SRZ ;  /* 0x00000000002a7805 */ /* 0x000fe2000001ff00 */
[----:B------:R-:W-:Y:S01]  /*19d0*/  @!P1 LDS R34, [R30+0x200] ;  /* 0x000200001e229984 */ /* 0x000fe20000000800 */
[-C--:B------:R-:W-:Y:S01]  /*19e0*/  FFMA R7, R24, R37.reuse, R25 ;  /* 0x0000002518077223 */ /* 0x080fe20000000019 */
[----:B------:R-:W-:Y:S02]  /*19f0*/  FFMA R37, R16, R37, R45 ;  /* 0x0000002510257223 */ /* 0x000fe4000000002d */
[----:B------:R-:W0:Y:S04]  /*1a00*/  @!P0 LDS R23, [R14+0x8] ;  /* 0x000008000e178984 */ /* 0x000e280000000800 */
[----:B------:R-:W1:Y:S04]  /*1a10*/  @!P1 LDS R36, [R30+0x208] ;  /* 0x000208001e249984 */ /* 0x000e680000000800 */
[----:B------:R-:W2:Y:S04]  /*1a20*/  @!P0 LDS R9, [R14+0xc] ;  /* 0x00000c000e098984 */ /* 0x000ea80000000800 */
[----:B------:R-:W3:Y:S04]  /*1a30*/  @!P1 LDS R43, [R30+0x308] ;  /* 0x000308001e2b9984 */ /* 0x000ee80000000800 */
[----:B------:R-:W4:Y:S04]  /*1a40*/  @!P1 LDS R35, [R30+0x204] ;  /* 0x000204001e239984 */ /* 0x000f280000000800 */
[----:B------:R1:W5:Y:S01]  /*1a50*/  @!P1 LDS R42, [R30+0x304] ;  /* 0x000304001e2a9984 */ /* 0x0003620000000800 */
[-C--:B0-----:R-:W-:Y:S01]  /*1a60*/  FFMA R21, R34, R23.reuse, R21 ;  /* 0x0000001722157223 */ /* 0x081fe20000000015 */
[-C--:B------:R-:W-:Y:S01]  /*1a70*/  FFMA R33, R38, R23.reuse, R33 ;  /* 0x0000001726217223 */ /* 0x080fe20000000021 */
[----:B-1----:R-:W-:-:S02]  /*1a80*/  FFMA R30, R36, R23, R19 ;  /* 0x00000017241e7223 */ /* 0x002fc40000000013 */
[-C--:B--2---:R-:W-:Y:S01]  /*1a90*/  FFMA R25, R40, R9.reuse, R21 ;  /* 0x0000000928197223 */ /* 0x084fe20000000015 */
[-C--:B------:R-:W-:Y:S01]  /*1aa0*/  FFMA R19, R44, R9.reuse, R33 ;  /* 0x000000092c137223 */ /* 0x080fe20000000021 */
[----:B------:R-:W-:Y:S01]  /*1ab0*/  MOV R33, RZ ;  /* 0x000000ff00217202 */ /* 0x000fe20000000f00 */
[----:B---3--:R-:W-:Y:S01]  /*1ac0*/  FFMA R21, R43, R9, R30 ;  /* 0x000000092b157223 */ /* 0x008fe2000000001e */
[----:B------:R-:W-:Y:S02]  /*1ad0*/  IMAD.MOV.U32 R30, RZ, RZ, RZ ;  /* 0x000000ffff1e7224 */ /* 0x000fe400078e00ff */
[----:B----4-:R-:W-:Y:S02]  /*1ae0*/  FFMA R45, R35, R23, R32 ;  /* 0x00000017232d7223 */ /* 0x010fe40000000020 */
[----:B------:R-:W-:Y:S02]  /*1af0*/  @!P0 LDS R33, [R14+0x4c] ;  /* 0x00004c000e218984 */ /* 0x000fe40000000800 */
[----:B-----5:R-:W-:-:S02]  /*1b00*/  FFMA R23, R42, R9, R45 ;  /* 0x000000092a177223 */ /* 0x020fc4000000002d */
[----:B------:R-:W0:Y:S01]  /*1b10*/  @!P0 LDS R30, [R14+0x28] ;  /* 0x000028000e1e8984 */ /* 0x000e220000000800 */
[----:B------:R-:W-:Y:S01]  /*1b20*/  MOV R9, RZ ;  /* 0x000000ff00097202 */ /* 0x000fe20000000f00 */
[----:B------:R-:W-:-:S05]  /*1b30*/  IMAD.MOV.U32 R45, RZ, RZ, RZ ;  /* 0x000000ffff2d7224 */ /* 0x000fca00078e00ff */
[----:B------:R-:W1:Y:S04]  /*1b40*/  @!P0 LDS R9, [R14+0x2c] ;  /* 0x00002c000e098984 */ /* 0x000e680000000800 */
[----:B------:R-:W-:Y:S01]  /*1b50*/  @!P0 LDS R45, [R14+0x68] ;  /* 0x000068000e2d8984 */ /* 0x000fe20000000800 */
[-C--:B0-----:R-:W-:Y:S01]  /*1b60*/  FFMA R32, R36, R30.reuse, R11 ;  /* 0x0000001e24207223 */ /* 0x081fe2000000000b */
[-C--:B------:R-:W-:Y:S01]  /*1b70*/  FFMA R15, R34, R30.reuse, R15 ;  /* 0x0000001e220f7223 */ /* 0x080fe2000000000f */
[-C--:B------:R-:W-:Y:S01]  /*1b80*/  FFMA R13, R35, R30.reuse, R13 ;  /* 0x0000001e230d7223 */ /* 0x080fe2000000000d */
[----:B------:R-:W-:Y:S01]  /*1b90*/  FFMA R11, R38, R30, R17 ;  /* 0x0000001e260b7223 */ /* 0x000fe20000000011 */
[----:B------:R-:W-:Y:S02]  /*1ba0*/  IMAD.MOV.U32 R30, RZ, RZ, RZ ;  /* 0x000000ffff1e7224 */ /* 0x000fe400078e00ff */
[-C--:B-1----:R-:W-:Y:S01]  /*1bb0*/  FFMA R17, R40, R9.reuse, R15 ;  /* 0x0000000928117223 */ /* 0x082fe2000000000f */
[-C--:B------:R-:W-:Y:S01]  /*1bc0*/  FFMA R15, R42, R9.reuse, R13 ;  /* 0x000000092a0f7223 */ /* 0x080fe2000000000d */
[----:B------:R-:W-:-:S02]  /*1bd0*/  FFMA R13, R43, R9, R32 ;  /* 0x000000092b0d7223 */ /* 0x000fc40000000020 */
[----:B------:R-:W0:Y:S01]  /*1be0*/  @!P0 LDS R30, [R14+0x48] ;  /* 0x000048000e1e8984 */ /* 0x000e220000000800 */
[----:B------:R-:W-:Y:S01]  /*1bf0*/  FFMA R11, R44, R9, R11 ;  /* 0x000000092c0b7223 */ /* 0x000fe2000000000b */
[-C--:B0-----:R-:W-:Y:S01]  /*1c00*/  FFMA R7, R34, R30.reuse, R7 ;  /* 0x0000001e22077223 */ /* 0x081fe20000000007 */
[-C--:B------:R-:W-:Y:S01]  /*1c10*/  FFMA R5, R35, R30.reuse, R5 ;  /* 0x0000001e23057223 */ /* 0x080fe20000000005 */
[-C--:B------:R-:W-:Y:S01]  /*1c20*/  FFMA R32, R36, R30.reuse, R3 ;  /* 0x0000001e24207223 */ /* 0x080fe20000000003 */
[----:B------:R-:W-:Y:S01]  /*1c30*/  FFMA R37, R38, R30, R37 ;  /* 0x0000001e26257223 */ /* 0x000fe20000000025 */
[-C--:B------:R-:W-:Y:S01]  /*1c40*/  FFMA R9, R40, R33.reuse, R7 ;  /* 0x0000002128097223 */ /* 0x080fe20000000007 */
[-C--:B------:R-:W-:Y:S01]  /*1c50*/  FFMA R7, R42, R33.reuse, R5 ;  /* 0x000000212a077223 */ /* 0x080fe20000000005 */
[-C--:B------:R-:W-:Y:S01]  /*1c60*/  FFMA R5, R43, R33.reuse, R32 ;  /* 0x000000212b057223 */ /* 0x080fe20000000020 */
[----:B------:R-:W-:Y:S01]  /*1c70*/  FFMA R3, R44, R33, R37 ;  /* 0x000000212c037223 */ /* 0x000fe20000000025 */
[----:B------:R-:W-:Y:S01]  /*1c80*/  IMAD.MOV.U32 R32, RZ, RZ, RZ ;  /* 0x000000ffff207224 */ /* 0x000fe200078e00ff */
[----:B------:R-:W-:-:S02]  /*1c90*/  MOV R33, RZ ;  /* 0x000000ff00217202 */ /* 0x000fc40000000f00 */
[----:B------:R-:W-:-:S04]  /*1ca0*/  MOV R37, RZ ;  /* 0x000000ff00257202 */ /* 0x000fc80000000f00 */
[----:B------:R-:W0:Y:S04]  /*1cb0*/  @!P0 LDS.64 R32, [R14+0x60] ;  /* 0x000060000e208984 */ /* 0x000e280000000a00 */
[----:B------:R-:W1:Y:S01]  /*1cc0*/  @!P0 LDS R37, [R14+0x6c] ;  /* 0x00006c000e258984 */ /* 0x000e620000000800 */
        /* <DEDUP_REMOVED lines=8> */
[-C--:B------:R-:W-:Y:S01]  /*1d50*/  FFMA R41, R34, R45.reuse, R41 ;  /* 0x0000002d22297223 */ /* 0x080fe20000000029 */
[-C--:B------:R-:W-:Y:S01]  /*1d60*/  FFMA R27, R35, R45.reuse, R22 ;  /* 0x0000002d231b7223 */ /* 0x080fe20000000016 */
[-C--:B------:R-:W-:Y:S01]  /*1d70*/  FFMA R36, R36, R45.reuse, R29 ;  /* 0x0000002d24247223 */ /* 0x080fe2000000001d */
[----:B------:R-:W-:Y:S01]  /*1d80*/  FFMA R31, R38, R45, R31 ;  /* 0x0000002d261f7223 */ /* 0x000fe2000000001f */
[-C--:B-1----:R-:W-:Y:S01]  /*1d90*/  FFMA R41, R40, R37.reuse, R41 ;  /* 0x0000002528297223 */ /* 0x082fe20000000029 */
[-C--:B------:R-:W-:Y:S01]  /*1da0*/  FFMA R27, R42, R37.reuse, R27 ;  /* 0x000000252a1b7223 */ /* 0x080fe2000000001b */
[-C--:B------:R-:W-:Y:S01]  /*1db0*/  FFMA R29, R43, R37.reuse, R36 ;  /* 0x000000252b1d7223 */ /* 0x080fe20000000024 */
[----:B------:R-:W-:Y:S01]  /*1dc0*/  FFMA R31, R44, R37, R31 ;  /* 0x000000252c1f7223 */ /* 0x000fe2000000001f */
[----:B------:R-:W-:Y:S01]  /*1dd0*/  IMAD.MOV.U32 R33, RZ, RZ, 0x4 ;  /* 0x00000004ff217424 */ /* 0x000fe200078e00ff */
[----:B------:R-:W-:Y:S06]  /*1de0*/  BRA.U UP1, `(.L_x_11) ;  /* 0xfffffff501f07547 */ /* 0x000fec000b83ffff */
[----:B------:R-:W0:Y:S01]  /*1df0*/  LDCU UR6, c[0x0][0x3a0] ;  /* 0x00007400ff0677ac */ /* 0x000e220008000800 */
[----:B------:R-:W-:-:S04]  /*1e00*/  UIADD3 UR4, UPT, UPT, UR4, 0x8, URZ ;  /* 0x0000000804047890 */ /* 0x000fc8000fffe0ff */
[----:B0-----:R-:W-:Y:S01]  /*1e10*/  UISETP.GE.AND UP0, UPT, UR4, UR6, UPT ;  /* 0x000000060400728c */ /* 0x001fe2000bf06270 */
[----:B------:R-:W-:Y:S08]  /*1e20*/  BAR.SYNC.DEFER_BLOCKING 0x0 ;  /* 0x0000000000007b1d */ /* 0x000ff00000010000 */
[----:B------:R-:W-:Y:S05]  /*1e30*/  BRA.U !UP0, `(.L_x_12) ;  /* 0xffffffe508607547 */ /* 0x000fea000b83ffff */
.L_x_0:
[----:B------:R-:W0:Y:S01]  /*1e40*/  S2R R35, SR_TID.Y ;  /* 0x0000000000237919 */ /* 0x000e220000002200 */
[----:B------:R-:W1:Y:S01]  /*1e50*/  LDCU UR6, c[0x0][0x398] ;  /* 0x00007300ff0677ac */ /* 0x000e620008000800 */
[----:B------:R-:W-:Y:S01]  /*1e60*/  BSSY.RECONVERGENT B0, `(.L_x_13) ;  /* 0x0000024000007945 */ /* 0x000fe20003800200 */
[----:B------:R-:W0:Y:S01]  /*1e70*/  S2R R6, SR_CTAID.Y ;  /* 0x0000000000067919 */ /* 0x000e220000002600 */
[----:B------:R-:W2:Y:S01]  /*1e80*/  S2R R33, SR_CTAID.X ;  /* 0x0000000000217919 */ /* 0x000ea20000002500 */
[----:B0-----:R-:W-:Y:S01]  /*1e90*/  LEA R6, R6, R35, 0x4 ;  /* 0x0000002306067211 */ /* 0x001fe200078e20ff */
[----:B--2---:R-:W-:-:S04]  /*1ea0*/  IMAD R0, R33, 0x10, R0 ;  /* 0x0000001021007824 */ /* 0x004fc800078e0200 */
[----:B------:R-:W-:Y:S01]  /*1eb0*/  IMAD.SHL.U32 R6, R6, 0x4, RZ ;  /* 0x0000000406067824 */ /* 0x000fe200078e00ff */
[----:B------:R-:W-:-:S03]  /*1ec0*/  SHF.L.U32 R0, R0, 0x2, RZ ;  /* 0x0000000200007819 */ /* 0x000fc600000006ff */
[C---:B------:R-:W-:Y:S01]  /*1ed0*/  VIADD R4, R6.reuse, 0x2 ;  /* 0x0000000206047836 */ /* 0x040fe20000000000 */
[C---:B-1----:R-:W-:Y:S02]  /*1ee0*/  ISETP.GE.AND P3, PT, R6.reuse, UR6, PT ;  /* 0x0000000606007c0c */ /* 0x042fe4000bf66270 */
[C---:B------:R-:W-:Y:S02]  /*1ef0*/  IADD3 R8, PT, PT, R6.reuse, 0x1, RZ ;  /* 0x0000000106087810 */ /* 0x040fe40007ffe0ff */
[----:B------:R-:W-:Y:S02]  /*1f00*/  IADD3 R2, PT, PT, R6, 0x3, RZ ;  /* 0x0000000306027810 */ /* 0x000fe40007ffe0ff */
[----:B------:R-:W-:Y:S02]  /*1f10*/  ISETP.GE.AND P2, PT, R8, UR6, PT ;  /* 0x0000000608007c0c */ /* 0x000fe4000bf46270 */
[----:B------:R-:W-:Y:S02]  /*1f20*/  ISETP.GE.AND P0, PT, R4, UR6, PT ;  /* 0x0000000604007c0c */ /* 0x000fe4000bf06270 */
[----:B------:R-:W-:-:S03]  /*1f30*/  ISETP.GE.AND P1, PT, R2, UR6, PT ;  /* 0x0000000602007c0c */ /* 0x000fc6000bf26270 */
[----:B------:R-:W-:Y:S10]  /*1f40*/  @P3 BRA `(.L_x_14) ;  /* 0x0000000000543947 */ /* 0x000ff40003800000 */
[----:B------:R-:W0:Y:S01]  /*1f50*/  LDCU UR7, c[0x0][0x39c] ;  /* 0x00007380ff0777ac */ /* 0x000e220008000800 */
[C---:B------:R-:W-:Y:S01]  /*1f60*/  VIADD R10, R0.reuse, 0x2 ;  /* 0x00000002000a7836 */ /* 0x040fe20000000000 */
[----:B------:R-:W1:Y:S01]  /*1f70*/  LDCU.64 UR4, c[0x0][0x390] ;  /* 0x00007200ff0477ac */ /* 0x000e620008000a00 */
[----:B0-----:R-:W-:Y:S01]  /*1f80*/  ISETP.GE.AND P6, PT, R0, UR7, PT ;  /* 0x0000000700007c0c */ /* 0x001fe2000bfc6270 */
[----:B------:R-:W-:Y:S01]  /*1f90*/  IMAD R35, R6, UR7, RZ ;  /* 0x0000000706237c24 */ /* 0x000fe2000f8e02ff */
[----:B------:R-:W-:Y:S02]  /*1fa0*/  IADD3 R6, PT, PT, R0, 0x1, RZ ;  /* 0x0000000100067810 */ /* 0x000fe40007ffe0ff */
[----:B------:R-:W-:Y:S02]  /*1fb0*/  ISETP.GE.AND P5, PT, R10, UR7, PT ;  /* 0x000000070a007c0c */ /* 0x000fe4000bfa6270 */
[----:B------:R-:W-:Y:S02]  /*1fc0*/  ISETP.GE.AND P3, PT, R6, UR7, PT ;  /* 0x0000000706007c0c */ /* 0x000fe4000bf66270 */
[----:B------:R-:W-:-:S05]  /*1fd0*/  IADD3 R6, PT, PT, R0, 0x3, RZ ;  /* 0x0000000300067810 */ /* 0x000fca0007ffe0ff */
[----:B------:R-:W0:Y:S01]  /*1fe0*/  @!P6 LDC.64 R32, c[0x0][0x390] ;  /* 0x0000e400ff20eb82 */ /* 0x000e220000000a00 */
[C---:B------:R-:W-:Y:S01]  /*1ff0*/  @!P6 IMAD.IADD R37, R0.reuse, 0x1, R35 ;  /* 0x000000010025e824 */ /* 0x040fe200078e0223 */
[----:B------:R-:W-:-:S03]  /*2000*/  IADD3 R35, P4, PT, R0, R35, RZ ;  /* 0x0000002300237210 */ /* 0x000fc60007f9e0ff */
[----:B0-----:R-:W-:-:S05]  /*2010*/  @!P6 IMAD.WIDE.U32 R32, R37, 0x4, R32 ;  /* 0x000000042520e825 */ /* 0x001fca00078e0020 */
[----:B------:R0:W-:Y:S01]  /*2020*/  @!P6 STG.E desc[UR8][R32.64], R25 ;  /* 0x000000192000e986 */ /* 0x0001e2000c101908 */
[----:B------:R-:W-:Y:S01]  /*2030*/  ISETP.GE.AND P6, PT, R6, UR7, PT ;  /* 0x0000000706007c0c */ /* 0x000fe2000bfc6270 */
[----:B------:R-:W-:Y:S01]  /*2040*/  IMAD.X R6, RZ, RZ, RZ, P4 ;  /* 0x000000ffff067224 */ /* 0x000fe200020e06ff */
[----:B-1----:R-:W-:-:S04]  /*2050*/  LEA R34, P4, R35, UR4, 0x2 ;  /* 0x0000000423227c11 */ /* 0x002fc8000f8810ff */
[----:B------:R-:W-:-:S05]  /*2060*/  LEA.HI.X R35, R35, UR5, R6, 0x2, P4 ;  /* 0x0000000523237c11 */ /* 0x000fca000a0f1406 */
[----:B------:R0:W-:Y:S04]  /*2070*/  @!P3 STG.E desc[UR8][R34.64+0x4], R23 ;  /* 0x000004172200b986 */ /* 0x0001e8000c101908 */
[----:B------:R0:W-:Y:S04]  /*2080*/  @!P5 STG.E desc[UR8][R34.64+0x8], R21 ;  /* 0x000008152200d986 */ /* 0x0001e8000c101908 */
[----:B------:R0:W-:Y:S02]  /*2090*/  @!P6 STG.E desc[UR8][R34.64+0xc], R19 ;  /* 0x00000c132200e986 */ /* 0x0001e4000c101908 */
.L_x_14:
[----:B------:R-:W-:Y:S05]  /*20a0*/  BSYNC.RECONVERGENT B0 ;  /* 0x0000000000007941 */ /* 0x000fea0003800200 */
.L_x_13:
[----:B------:R-:W-:Y:S04]  /*20b0*/  BSSY.RECONVERGENT B0, `(.L_x_15) ;  /* 0x0000017000007945 */ /* 0x000fe80003800200 */
[----:B------:R-:W-:Y:S05]  /*20c0*/  @P2 BRA `(.L_x_16) ;  /* 0x0000000000542947 */ /* 0x000fea0003800000 */
[----:B------:R-:W1:Y:S01]  /*20d0*/  LDCU UR4, c[0x0][0x39c] ;  /* 0x00007380ff0477ac */ /* 0x000e620008000800 */
[C---:B------:R-:W-:Y:S02]  /*20e0*/  IADD3 R6, PT, PT, R0.reuse, 0x1, RZ ;  /* 0x0000000100067810 */ /* 0x040fe40007ffe0ff */
[C---:B------:R-:W-:Y:S01]  /*20f0*/  IADD3 R10, PT, PT, R0.reuse, 0x3, RZ ;  /* 0x00000003000a7810 */ /* 0x040fe20007ffe0ff */
[----:B------:R-:W2:Y:S01]  /*2100*/  LDCU.64 UR10, c[0x0][0x390] ;  /* 0x00007200ff0a77ac */ /* 0x000ea20008000a00 */
[----:B-1----:R-:W-:Y:S01]  /*2110*/  ISETP.GE.AND P5, PT, R0, UR4, PT ;  /* 0x0000000400007c0c */ /* 0x002fe2000bfa6270 */
[----:B0-----:R-:W-:Y:S01]  /*2120*/  IMAD R21, R8, UR4, RZ ;  /* 0x0000000408157c24 */ /* 0x001fe2000f8e02ff */
[----:B------:R-:W-:Y:S01]  /*2130*/  ISETP.GE.AND P4, PT, R6, UR4, PT ;  /* 0x0000000406007c0c */ /* 0x000fe2000bf86270 */
[----:B------:R-:W-:Y:S01]  /*2140*/  VIADD R8, R0, 0x2 ;  /* 0x0000000200087836 */ /* 0x000fe20000000000 */
[----:B------:R-:W-:Y:S02]  /*2150*/  ISETP.GE.AND P2, PT, R10, UR4, PT ;  /* 0x000000040a007c0c */ /* 0x000fe4000bf46270 */
[----:B------:R-:W-:-:S02]  /*2160*/  IADD3 R6, P6, PT, R0, R21, RZ ;  /* 0x0000001500067210 */ /* 0x000fc40007fde0ff */
[----:B------:R-:W-:Y:S02]  /*2170*/  ISETP.GE.AND P3, PT, R8, UR4, PT ;  /* 0x0000000408007c0c */ /* 0x000fe4000bf66270 */
[----:B------:R-:W-:Y:S02]  /*2180*/  IADD3.X R23, PT, PT, RZ, RZ, RZ, P6, !PT ;  /* 0x000000ffff177210 */ /* 0x000fe400037fe4ff */
[----:B--2---:R-:W-:Y:S01]  /*2190*/  LEA R20, P6, R6, UR10, 0x2 ;  /* 0x0000000a06147c11 */ /* 0x004fe2000f8c10ff */
[----:B------:R-:W0:Y:S01]  /*21a0*/  @!P5 LDC.64 R18, c[0x0][0x390] ;  /* 0x0000e400ff12db82 */ /* 0x000e220000000a00 */
[----:B------:R-:W-:-:S04]  /*21b0*/  @!P5 IMAD.IADD R21, R0, 0x1, R21 ;  /* 0x000000010015d824 */ /* 0x000fc800078e0215 */
[----:B0-----:R-:W-:Y:S01]  /*21c0*/  @!P5 IMAD.WIDE.U32 R18, R21, 0x4, R18 ;  /* 0x000000041512d825 */ /* 0x001fe200078e0012 */
[----:B------:R-:W-:-:S04]  /*21d0*/  LEA.HI.X R21, R6, UR11, R23, 0x2, P6 ;  /* 0x0000000b06157c11 */ /* 0x000fc8000b0f1417 */
[----:B------:R1:W-:Y:S04]  /*21e0*/  @!P5 STG.E desc[UR8][R18.64], R17 ;  /* 0x000000111200d986 */ /* 0x0003e8000c101908 */
[----:B------:R1:W-:Y:S04]  /*21f0*/  @!P4 STG.E desc[UR8][R20.64+0x4], R15 ;  /* 0x0000040f1400c986 */ /* 0x0003e8000c101908 */
[----:B------:R1:W-:Y:S04]  /*2200*/  @!P3 STG.E desc[UR8][R20.64+0x8], R13 ;  /* 0x0000080d1400b986 */ /* 0x0003e8000c101908 */
[----:B------:R1:W-:Y:S02]  /*2210*/  @!P2 STG.E desc[UR8][R20.64+0xc], R11 ;  /* 0x00000c0b1400a986 */ /* 0x0003e4000c101908 */
.L_x_16:
[----:B------:R-:W-:Y:S05]  /*2220*/  BSYNC.RECONVERGENT B0 ;  /* 0x0000000000007941 */ /* 0x000fea0003800200 */
.L_x_15:
[----:B------:R-:W-:Y:S04]  /*2230*/  BSSY.RECONVERGENT B0, `(.L_x_17) ;  /* 0x0000017000007945 */ /* 0x000fe80003800200 */
[----:B------:R-:W-:Y:S05]  /*2240*/  @P0 BRA `(.L_x_18) ;  /* 0x0000000000540947 */ /* 0x000fea0003800000 */
[----:B------:R-:W2:Y:S01]  /*2250*/  LDCU UR4, c[0x0][0x39c] ;  /* 0x00007380ff0477ac */ /* 0x000ea20008000800 */
[C---:B------:R-:W-:Y:S01]  /*2260*/  VIADD R6, R0.reuse, 0x1 ;  /* 0x0000000100067836 */ /* 0x040fe20000000000 */
[C---:B------:R-:W-:Y:S01]  /*2270*/  IADD3 R8, PT, PT, R0.reuse, 0x2, RZ ;  /* 0x0000000200087810 */ /* 0x040fe20007ffe0ff */
[C---:B------:R-:W-:Y:S01]  /*2280*/  VIADD R12, R0.reuse, 0x3 ;  /* 0x00000003000c7836 */ /* 0x040fe20000000000 */
[----:B------:R-:W3:Y:S01]  /*2290*/  LDCU.64 UR10, c[0x0][0x390] ;  /* 0x00007200ff0a77ac */ /* 0x000ee20008000a00 */
[----:B--2---:R-:W-:Y:S01]  /*22a0*/  ISETP.GE.AND P2, PT, R0, UR4, PT ;  /* 0x0000000400007c0c */ /* 0x004fe2000bf46270 */
[----:B-1----:R-:W-:Y:S01]  /*22b0*/  IMAD R13, R4, UR4, RZ ;  /* 0x00000004040d7c24 */ /* 0x002fe2000f8e02ff */
[----:B------:R-:W-:Y:S02]  /*22c0*/  ISETP.GE.AND P3, PT, R6, UR4, PT ;  /* 0x0000000406007c0c */ /* 0x000fe4000bf66270 */
[----:B------:R-:W-:Y:S02]  /*22d0*/  ISETP.GE.AND P4, PT, R8, UR4, PT ;  /* 0x0000000408007c0c */ /* 0x000fe4000bf86270 */
[----:B------:R-:W-:-:S02]  /*22e0*/  IADD3 R4, P0, PT, R0, R13, RZ ;  /* 0x0000000d00047210 */ /* 0x000fc40007f1e0ff */
[----:B------:R-:W-:-:S03]  /*22f0*/  ISETP.GE.AND P5, PT, R12, UR4, PT ;  /* 0x000000040c007c0c */ /* 0x000fc6000bfa6270 */
[----:B------:R-:W-:Y:S01]  /*2300*/  IMAD.X R15, RZ, RZ, RZ, P0 ;  /* 0x000000ffff0f7224 */ /* 0x000fe200000e06ff */
[----:B---3--:R-:W-:Y:S01]  /*2310*/  LEA R12, P0, R4, UR10, 0x2 ;  /* 0x0000000a040c7c11 */ /* 0x008fe2000f8010ff */
[----:B------:R-:W1:Y:S01]  /*2320*/  @!P2 LDC.64 R10, c[0x0][0x390] ;  /* 0x0000e400ff0aab82 */ /* 0x000e620000000a00 */
[----:B------:R-:W-:-:S05]  /*2330*/  @!P2 IADD3 R13, PT, PT, R0, R13, RZ ;  /* 0x0000000d000da210 */ /* 0x000fca0007ffe0ff */
[----:B-1----:R-:W-:Y:S01]  /*2340*/  @!P2 IMAD.WIDE.U32 R10, R13, 0x4, R10 ;  /* 0x000000040d0aa825 */ /* 0x002fe200078e000a */
[----:B------:R-:W-:-:S04]  /*2350*/  LEA.HI.X R13, R4, UR11, R15, 0x2, P0 ;  /* 0x0000000b040d7c11 */ /* 0x000fc800080f140f */
[----:B------:R2:W-:Y:S04]  /*2360*/  @!P2 STG.E desc[UR8][R10.64], R9 ;  /* 0x000000090a00a986 */ /* 0x0005e8000c101908 */
[----:B------:R2:W-:Y:S04]  /*2370*/  @!P3 STG.E desc[UR8][R12.64+0x4], R7 ;  /* 0x000004070c00b986 */ /* 0x0005e8000c101908 */
[----:B------:R2:W-:Y:S04]  /*2380*/  @!P4 STG.E desc[UR8][R12.64+0x8], R5 ;  /* 0x000008050c00c986 */ /* 0x0005e8000c101908 */
[----:B------:R2:W-:Y:S02]  /*2390*/  @!P5 STG.E desc[UR8][R12.64+0xc], R3 ;  /* 0x00000c030c00d986 */ /* 0x0005e4000c101908 */
.L_x_18:
[----:B------:R-:W-:Y:S05]  /*23a0*/  BSYNC.RECONVERGENT B0 ;  /* 0x0000000000007941 */ /* 0x000fea0003800200 */
.L_x_17:
[----:B------:R-:W-:Y:S05]  /*23b0*/  @P1 EXIT ;  /* 0x000000000000194d */ /* 0x000fea0003800000 */
[----:B------:R-:W3:Y:S01]  /*23c0*/  LDCU UR4, c[0x0][0x39c] ;  /* 0x00007380ff0477ac */ /* 0x000ee20008000800 */
[C---:B------:R-:W-:Y:S01]  /*23d0*/  IADD3 R4, PT, PT, R0.reuse, 0x1, RZ ;  /* 0x0000000100047810 */ /* 0x040fe20007ffe0ff */
[----:B------:R-:W4:Y:S01]  /*23e0*/  LDCU.64 UR6, c[0x0][0x390] ;  /* 0x00007200ff0677ac */ /* 0x000f220008000a00 */
[----:B---3--:R-:W-:Y:S01]  /*23f0*/  ISETP.GE.AND P1, PT, R0, UR4, PT ;  /* 0x0000000400007c0c */ /* 0x008fe2000bf26270 */
[----:B--2---:R-:W-:Y:S01]  /*2400*/  IMAD R3, R2, UR4, RZ ;  /* 0x0000000402037c24 */ /* 0x004fe2000f8e02ff */
[----:B------:R-:W-:Y:S01]  /*2410*/  ISETP.GE.AND P2, PT, R4, UR4, PT ;  /* 0x0000000404007c0c */ /* 0x000fe2000bf46270 */
[----:B------:R-:W-:-:S03]  /*2420*/  VIADD R2, R0, 0x2 ;  /* 0x0000000200027836 */ /* 0x000fc60000000000 */
[----:B------:R-:W-:Y:S02]  /*2430*/  IADD3 R5, P0, PT, R0, R3, RZ ;  /* 0x0000000300057210 */ /* 0x000fe40007f1e0ff */
[----:B------:R-:W-:Y:S01]  /*2440*/  ISETP.GE.AND P3, PT, R2, UR4, PT ;  /* 0x0000000402007c0c */ /* 0x000fe2000bf66270 */
[----:B------:R-:W-:-:S04]  /*2450*/  VIADD R2, R0, 0x3 ;  /* 0x0000000300027836 */ /* 0x000fc80000000000 */
[----:B------:R-:W2:Y:S01]  /*2460*/  @!P1 LDC.64 R6, c[0x0][0x390] ;  /* 0x0000e400ff069b82 */ /* 0x000ea20000000a00 */
[----:B------:R-:W-:Y:S02]  /*2470*/  ISETP.GE.AND P4, PT, R2, UR4, PT ;  /* 0x0000000402007c0c */ /* 0x000fe4000bf86270 */
[----:B------:R-:W-:Y:S02]  /*2480*/  @!P1 IADD3 R3, PT, PT, R0, R3, RZ ;  /* 0x0000000300039210 */ /* 0x000fe40007ffe0ff */
[----:B------:R-:W-:Y:S02]  /*2490*/  IADD3.X R0, PT, PT, RZ, RZ, RZ, P0, !PT ;  /* 0x000000ffff007210 */ /* 0x000fe400007fe4ff */
[----:B----4-:R-:W-:-:S04]  /*24a0*/  LEA R4, P0, R5, UR6, 0x2 ;  /* 0x0000000605047c11 */ /* 0x010fc8000f8010ff */
[----:B------:R-:W-:Y:S01]  /*24b0*/  LEA.HI.X R5, R5, UR7, R0, 0x2, P0 ;  /* 0x0000000705057c11 */ /* 0x000fe200080f1400 */
[----:B--2---:R-:W-:-:S05]  /*24c0*/  @!P1 IMAD.WIDE.U32 R2, R3, 0x4, R6 ;  /* 0x0000000403029825 */ /* 0x004fca00078e0006 */
[----:B------:R2:W-:Y:S04]  /*24d0*/  @!P1 STG.E desc[UR8][R2.64], R41 ;  /* 0x0000002902009986 */ /* 0x0005e8000c101908 */
[----:B------:R2:W-:Y:S04]  /*24e0*/  @!P2 STG.E desc[UR8][R4.64+0x4], R27 ;  /* 0x0000041b0400a986 */ /* 0x0005e8000c101908 */
[----:B------:R2:W-:Y:S01]  /*24f0*/  @!P3 STG.E desc[UR8][R4.64+0x8], R29 ;  /* 0x0000081d0400b986 */ /* 0x0005e2000c101908 */
[----:B------:R-:W-:Y:S05]  /*2500*/  @P4 EXIT ;  /* 0x000000000000494d */ /* 0x000fea0003800000 */
[----:B------:R-:W-:Y:S01]  /*2510*/  STG.E desc[UR8][R4.64+0xc], R31 ;  /* 0x00000c1f04007986 */ /* 0x000fe2000c101908 */
[----:B------:R-:W-:Y:S05]  /*2520*/  EXIT ;  /* 0x000000000000794d */ /* 0x000fea0003800000 */
.L_x_19:
[----:B------:R-:W-:-:S00]  /*2530*/  BRA `(.L_x_19) ;  /* 0xfffffffc00fc7947 */ /* 0x000fc0000383ffff */
[----:B------:R-:W-:-:S00]  /*2540*/  NOP ;  /* 0x0000000000007918 */ /* 0x000fc00000000000 */
        /* <DEDUP_REMOVED lines=11> */
.L_x_20:


//--------------------- .nv.shared._Z20sgemm_reg_f32_kernelILi64ELi64ELi8ELi4ELi4ELi4EEvPfS0_S0_iii --------------------------
	.section	.nv.shared._Z20sgemm_reg_f32_kernelILi64ELi64ELi8ELi4ELi4ELi4EEvPfS0_S0_iii,"aw",@nobits
	.sectionflags	@""
	.align	4
.nv.shared._Z20sgemm_reg_f32_kernelILi64ELi64ELi8ELi4ELi4ELi4EEvPfS0_S0_iii:
	.zero		5120


//--------------------- .nv.shared.reserved.0     --------------------------
	.section	.nv.shared.reserved.0,"aw",@nobits
	.weak		__nv_reservedSMEM_offset_0_alias
	.size		__nv_reservedSMEM_offset_0_alias, 0, 64
	.other		__nv_reservedSMEM_offset_0_alias,@"STO_CUDA_RESERVED_SHARED STV_DEFAULT"
__nv_reservedSMEM_offset_0_alias:
	.zero		0
	.zero		64


//--------------------- .nv.constant0._Z20sgemm_reg_f32_kernelILi64ELi64ELi8ELi4ELi4ELi4EEvPfS0_S0_iii --------------------------
	.section	.nv.constant0._Z20sgemm_reg_f32_kernelILi64ELi64ELi8ELi4ELi4ELi4EEvPfS0_S0_iii,"a",@progbits
	.sectionflags	@""
	.align	4
.nv.constant0._Z20sgemm_reg_f32_kernelILi64ELi64ELi8ELi4ELi4ELi4EEvPfS0_S0_iii:
	.zero		932


//--------------------- SYMBOLS --------------------------

	.type		.nv.reservedSmem.offset0,@object
	.size		.nv.reservedSmem.offset0,0x4
	.type		.nv.reservedSmem.cap,@object
	.size		.nv.reservedSmem.cap,0x4
